// auto-generated by cutlass_sweep.gemm — config: {"arch": "sm_90", "cluster_m": 2, "cluster_n": 1, "dtype": "tf32", "stages": 4, "tile_k": 32, "tile_m": 128, "tile_n": 128}
#include "cutlass/cutlass.h"
#include "cutlass/gemm/collective/collective_builder.hpp"
#include "cutlass/gemm/device/gemm_universal_adapter.h"
#include "cutlass/gemm/kernel/gemm_universal.hpp"
#include "cutlass/epilogue/collective/collective_builder.hpp"

using ElemA = cutlass::tfloat32_t;
using ElemB = cutlass::tfloat32_t;
using ElemCD = cutlass::tfloat32_t;
using Acc  = float;
using TileShape    = cute::Shape<cute::_128, cute::_128, cute::_32>;
using ClusterShape = cute::Shape<cute::_2, cute::_1, cute::_1>;

using CollectiveEpilogue = typename cutlass::epilogue::collective::CollectiveBuilder<
    cutlass::arch::Sm90, cutlass::arch::OpClassTensorOp,
    TileShape, ClusterShape,
    cutlass::epilogue::collective::EpilogueTileAuto,
    Acc, Acc,
    ElemCD, cutlass::layout::RowMajor, 128 / cutlass::sizeof_bits<ElemCD>::value,
    ElemCD, cutlass::layout::RowMajor, 128 / cutlass::sizeof_bits<ElemCD>::value,
    cutlass::epilogue::collective::EpilogueScheduleAuto
  >::CollectiveOp;

using CollectiveMainloop = typename cutlass::gemm::collective::CollectiveBuilder<
    cutlass::arch::Sm90, cutlass::arch::OpClassTensorOp,
    ElemA, cutlass::layout::RowMajor, 128 / cutlass::sizeof_bits<ElemA>::value,
    ElemB, cutlass::layout::ColumnMajor, 128 / cutlass::sizeof_bits<ElemB>::value,
    Acc,
    TileShape, ClusterShape,
    cutlass::gemm::collective::StageCount<4>,
    cutlass::gemm::collective::KernelScheduleAuto
  >::CollectiveOp;

using GemmKernel = cutlass::gemm::kernel::GemmUniversal<
    cute::Shape<int,int,int,int>,
    CollectiveMainloop,
    CollectiveEpilogue
>;
using Gemm = cutlass::gemm::device::GemmUniversalAdapter<GemmKernel>;

// Force the device kernel symbol into the cubin without needing a host main.
auto* _anchor = &cutlass::device_kernel<GemmKernel>;


// ===== COMPILED SASS (sm_90a) =====

	.target	sm_90a

	.elftype	@"ET_EXEC"


//--------------------- .note.nv.tkinfo           --------------------------
	.section	.note.nv.tkinfo,"",@"SHT_NOTE"
	.sectionflags	@"SHF_NOTE_NV_TKINFO"
	.tkinfo
        /*0018*/ 	.word	0x00000002
        /*0030*/ 	.string	""
        /*0030*/ 	.string	"ptxas"
        /*0030*/ 	.string	"Cuda compilation tools, release 13.0, V13.0.88"
        /*0030*/ 	.string	"Build cuda_13.0.r13.0/compiler.36424714_0"
        /*0030*/ 	.string	"-arch sm_90a -m 64 "



//--------------------- .note.nv.cuinfo           --------------------------
	.section	.note.nv.cuinfo,"",@"SHT_NOTE"
	.sectionflags	@"SHF_NOTE_NV_CUINFO"
        /*0018*/ 	.short	0x0002
        /*001a*/ 	.short	0x005a
        /*001c*/ 	.short	0x0082
	.zero		2


//--------------------- .nv.info                  --------------------------
	.section	.nv.info,"",@"SHT_CUDA_INFO"
	.align	4


	//----- nvinfo : EIATTR_REGCOUNT
	.align		4
        /*0000*/ 	.byte	0x04, 0x2f
        /*0002*/ 	.short	(.L_15 - .L_14)
	.align		4
.L_14:
        /*0004*/ 	.word	index@(_ZN7cutlass13device_kernelINS_4gemm6kernel13GemmUniversalIN4cute5tupleIJiiiiEEENS1_10collective13CollectiveMmaINS1_34MainloopSm90TmaGmmaWarpSpecializedILi4ENS5_IJNS4_1CILi2EEENSA_ILi1EEESC_EEENS1_35KernelTmaWarpSpecializedCooperativeEEENS5_IJNSA_ILi128EEESG_NSA_ILi32EEEEEENS_10tfloat32_tENS5_IJlSC_lEEESJ_SK_NS4_8TiledMMAINS4_8MMA_AtomIJNS4_4SM904GMMA30MMA_64x128x8_F32TF32TF32_SS_TNILNSO_7ScaleInE1ELSQ_1EEEEEENS4_6LayoutISD_NS5_IJSC_NSA_ILi0EEESU_EEEEENS5_IJNS4_10UnderscoreESX_SX_EEEEENS4_13SM90_TMA_LOADENS4_14ComposedLayoutINS4_7SwizzleILi3ELi4ELi3EEENS4_18smem_ptr_flag_bitsILi32EEENST_INS5_IJNSA_ILi8EEESH_EEENS5_IJSH_SC_EEEEEEEvNS4_8identityENS4_23SM90_TMA_LOAD_MULTICASTES1A_vS1B_EENS_8epilogue10collective6detail29Sm90TmaWarpSpecializedAdapterINS1F_15DefaultEpilogueISJ_SK_SK_NS1E_6thread17LinearCombinationISJ_Li1EffLNS1J_9ScaleType4KindE0ELNS_15FloatRoundStyleE2ESJ_EENS1_15EpilogueDefaultEEEEEvvEEEEvNT_6ParamsE)
        /*0008*/ 	.word	0x000000a8


	//----- nvinfo : EIATTR_FRAME_SIZE
	.align		4
.L_15:
        /*000c*/ 	.byte	0x04, 0x11
        /*000e*/ 	.short	(.L_17 - .L_16)
	.align		4
.L_16:
        /*0010*/ 	.word	index@(_ZN7cutlass13device_kernelINS_4gemm6kernel13GemmUniversalIN4cute5tupleIJiiiiEEENS1_10collective13CollectiveMmaINS1_34MainloopSm90TmaGmmaWarpSpecializedILi4ENS5_IJNS4_1CILi2EEENSA_ILi1EEESC_EEENS1_35KernelTmaWarpSpecializedCooperativeEEENS5_IJNSA_ILi128EEESG_NSA_ILi32EEEEEENS_10tfloat32_tENS5_IJlSC_lEEESJ_SK_NS4_8TiledMMAINS4_8MMA_AtomIJNS4_4SM904GMMA30MMA_64x128x8_F32TF32TF32_SS_TNILNSO_7ScaleInE1ELSQ_1EEEEEENS4_6LayoutISD_NS5_IJSC_NSA_ILi0EEESU_EEEEENS5_IJNS4_10UnderscoreESX_SX_EEEEENS4_13SM90_TMA_LOADENS4_14ComposedLayoutINS4_7SwizzleILi3ELi4ELi3EEENS4_18smem_ptr_flag_bitsILi32EEENST_INS5_IJNSA_ILi8EEESH_EEENS5_IJSH_SC_EEEEEEEvNS4_8identityENS4_23SM90_TMA_LOAD_MULTICASTES1A_vS1B_EENS_8epilogue10collective6detail29Sm90TmaWarpSpecializedAdapterINS1F_15DefaultEpilogueISJ_SK_SK_NS1E_6thread17LinearCombinationISJ_Li1EffLNS1J_9ScaleType4KindE0ELNS_15FloatRoundStyleE2ESJ_EENS1_15EpilogueDefaultEEEEEvvEEEEvNT_6ParamsE)
        /*0014*/ 	.word	0x00000000


	//----- nvinfo : EIATTR_MIN_STACK_SIZE
	.align		4
.L_17:
        /*0018*/ 	.byte	0x04, 0x12
        /*001a*/ 	.short	(.L_19 - .L_18)
	.align		4
.L_18:
        /*001c*/ 	.word	index@(_ZN7cutlass13device_kernelINS_4gemm6kernel13GemmUniversalIN4cute5tupleIJiiiiEEENS1_10collective13CollectiveMmaINS1_34MainloopSm90TmaGmmaWarpSpecializedILi4ENS5_IJNS4_1CILi2EEENSA_ILi1EEESC_EEENS1_35KernelTmaWarpSpecializedCooperativeEEENS5_IJNSA_ILi128EEESG_NSA_ILi32EEEEEENS_10tfloat32_tENS5_IJlSC_lEEESJ_SK_NS4_8TiledMMAINS4_8MMA_AtomIJNS4_4SM904GMMA30MMA_64x128x8_F32TF32TF32_SS_TNILNSO_7ScaleInE1ELSQ_1EEEEEENS4_6LayoutISD_NS5_IJSC_NSA_ILi0EEESU_EEEEENS5_IJNS4_10UnderscoreESX_SX_EEEEENS4_13SM90_TMA_LOADENS4_14ComposedLayoutINS4_7SwizzleILi3ELi4ELi3EEENS4_18smem_ptr_flag_bitsILi32EEENST_INS5_IJNSA_ILi8EEESH_EEENS5_IJSH_SC_EEEEEEEvNS4_8identityENS4_23SM90_TMA_LOAD_MULTICASTES1A_vS1B_EENS_8epilogue10collective6detail29Sm90TmaWarpSpecializedAdapterINS1F_15DefaultEpilogueISJ_SK_SK_NS1E_6thread17LinearCombinationISJ_Li1EffLNS1J_9ScaleType4KindE0ELNS_15FloatRoundStyleE2ESJ_EENS1_15EpilogueDefaultEEEEEvvEEEEvNT_6ParamsE)
        /*0020*/ 	.word	0x00000000
.L_19:


//--------------------- .nv.compat                --------------------------
	.section	.nv.compat,"",@"SHT_CUDA_COMPAT_INFO"
	.align	4
        /*0000*/ 	.byte	0x02, 0x09, 0x01, 0x00, 0x02, 0x02, 0x04, 0x00, 0x02, 0x05, 0x05, 0x00, 0x03, 0x07, 0x01, 0x01
        /*0010*/ 	.byte	0x02, 0x03, 0x01, 0x00, 0x02, 0x06, 0x01, 0x00, 0x04, 0x0b, 0x08, 0x00, 0x00, 0x00, 0x00, 0x00
        /*0020*/ 	.byte	0x00, 0x00, 0x00, 0x00


//--------------------- .nv.info._ZN7cutlass13device_kernelINS_4gemm6kernel13GemmUniversalIN4cute5tupleIJiiiiEEENS1_10collective13CollectiveMmaINS1_34MainloopSm90TmaGmmaWarpSpecializedILi4ENS5_IJNS4_1CILi2EEENSA_ILi1EEESC_EEENS1_35KernelTmaWarpSpecializedCooperativeEEENS5_IJNSA_ILi128EEESG_NSA_ILi32EEEEEENS_10tfloat32_tENS5_IJlSC_lEEESJ_SK_NS4_8TiledMMAINS4_8MMA_AtomIJNS4_4SM904GMMA30MMA_64x128x8_F32TF32TF32_SS_TNILNSO_7ScaleInE1ELSQ_1EEEEEENS4_6LayoutISD_NS5_IJSC_NSA_ILi0EEESU_EEEEENS5_IJNS4_10UnderscoreESX_SX_EEEEENS4_13SM90_TMA_LOADENS4_14ComposedLayoutINS4_7SwizzleILi3ELi4ELi3EEENS4_18smem_ptr_flag_bitsILi32EEENST_INS5_IJNSA_ILi8EEESH_EEENS5_IJSH_SC_EEEEEEEvNS4_8identityENS4_23SM90_TMA_LOAD_MULTICASTES1A_vS1B_EENS_8epilogue10collective6detail29Sm90TmaWarpSpecializedAdapterINS1F_15DefaultEpilogueISJ_SK_SK_NS1E_6thread17LinearCombinationISJ_Li1EffLNS1J_9ScaleType4KindE0ELNS_15FloatRoundStyleE2ESJ_EENS1_15EpilogueDefaultEEEEEvvEEEEvNT_6ParamsE --------------------------
	.section	.nv.info._ZN7cutlass13device_kernelINS_4gemm6kernel13GemmUniversalIN4cute5tupleIJiiiiEEENS1_10collective13CollectiveMmaINS1_34MainloopSm90TmaGmmaWarpSpecializedILi4ENS5_IJNS4_1CILi2EEENSA_ILi1EEESC_EEENS1_35KernelTmaWarpSpecializedCooperativeEEENS5_IJNSA_ILi128EEESG_NSA_ILi32EEEEEENS_10tfloat32_tENS5_IJlSC_lEEESJ_SK_NS4_8TiledMMAINS4_8MMA_AtomIJNS4_4SM904GMMA30MMA_64x128x8_F32TF32TF32_SS_TNILNSO_7ScaleInE1ELSQ_1EEEEEENS4_6LayoutISD_NS5_IJSC_NSA_ILi0EEESU_EEEEENS5_IJNS4_10UnderscoreESX_SX_EEEEENS4_13SM90_TMA_LOADENS4_14ComposedLayoutINS4_7SwizzleILi3ELi4ELi3EEENS4_18smem_ptr_flag_bitsILi32EEENST_INS5_IJNSA_ILi8EEESH_EEENS5_IJSH_SC_EEEEEEEvNS4_8identityENS4_23SM90_TMA_LOAD_MULTICASTES1A_vS1B_EENS_8epilogue10collective6detail29Sm90TmaWarpSpecializedAdapterINS1F_15DefaultEpilogueISJ_SK_SK_NS1E_6thread17LinearCombinationISJ_Li1EffLNS1J_9ScaleType4KindE0ELNS_15FloatRoundStyleE2ESJ_EENS1_15EpilogueDefaultEEEEEvvEEEEvNT_6ParamsE,"",@"SHT_CUDA_INFO"
	.sectionflags	@""
	.align	4


	//----- nvinfo : EIATTR_CUDA_API_VERSION
	.align		4
        /*0000*/ 	.byte	0x04, 0x37
        /*0002*/ 	.short	(.L_21 - .L_20)
.L_20:
        /*0004*/ 	.word	0x00000082


	//----- nvinfo : EIATTR_KPARAM_INFO
	.align		4
.L_21:
        /*0008*/ 	.byte	0x04, 0x17
        /*000a*/ 	.short	(.L_23 - .L_22)
.L_22:
        /*000c*/ 	.word	0x00000000
        /*0010*/ 	.short	0x0000
        /*0012*/ 	.short	0x0070
        /*0014*/ 	.byte	0x00, 0xf0, 0x01, 0x10


	//----- nvinfo : EIATTR_SPARSE_MMA_MASK
	.align		4
.L_23:
        /*0018*/ 	.byte	0x03, 0x50
        /*001a*/ 	.short	0x0000


	//----- nvinfo : EIATTR_MAXREG_COUNT
	.align		4
        /*001c*/ 	.byte	0x03, 0x1b
        /*001e*/ 	.short	0x00a8


	//----- nvinfo : EIATTR_NUM_BARRIERS
	.align		4
        /*0020*/ 	.byte	0x02, 0x4c
        /*0022*/ 	.byte	0x01
	.zero		1


	//----- nvinfo : EIATTR_EXTERNS
	.align		4
        /*0024*/ 	.byte	0x04, 0x0f
        /*0026*/ 	.short	(.L_25 - .L_24)


	//   ....[0]....
	.align		4
.L_24:
        /*0028*/ 	.word	index@(__assertfail)


	//----- nvinfo : EIATTR_MERCURY_ISA_VERSION
	.align		4
.L_25:
        /*002c*/ 	.byte	0x03, 0x5f
        /*002e*/ 	.short	0x0101


	//----- nvinfo : EIATTR_INT_WARP_WIDE_INSTR_OFFSETS
	.align		4
        /*0030*/ 	.byte	0x04, 0x31
        /*0032*/ 	.short	(.L_27 - .L_26)


	//   ....[0]....
.L_26:
        /*0034*/ 	.word	0x00000490


	//   ....[1]....
        /*0038*/ 	.word	0x000004c0


	//   ....[2]....
        /*003c*/ 	.word	0x00000680


	//   ....[3]....
        /*0040*/ 	.word	0x00001f00


	//----- nvinfo : EIATTR_COOP_GROUP_MASK_REGIDS
	.align		4
.L_27:
        /*0044*/ 	.byte	0x04, 0x29
        /*0046*/ 	.short	(.L_29 - .L_28)


	//   ....[0]....
.L_28:
        /*0048*/ 	.word	0xffffffff


	//   ....[1]....
        /*004c*/ 	.word	0xffffffff


	//   ....[2]....
        /*0050*/ 	.word	0xffffffff


	//   ....[3]....
        /*0054*/ 	.word	0xffffffff


	//   ....[4]....
        /*0058*/ 	.word	0xffffffff


	//   ....[5]....
        /*005c*/ 	.word	0xffffffff


	//----- nvinfo : EIATTR_COOP_GROUP_INSTR_OFFSETS
	.align		4
.L_29:
        /*0060*/ 	.byte	0x04, 0x28
        /*0062*/ 	.short	(.L_31 - .L_30)


	//   ....[0]....
.L_30:
        /*0064*/ 	.word	0x00000060


	//   ....[1]....
        /*0068*/ 	.word	0x00000070


	//   ....[2]....
        /*006c*/ 	.word	0x00000130


	//   ....[3]....
        /*0070*/ 	.word	0x000002d0


	//   ....[4]....
        /*0074*/ 	.word	0x00000800


	//   ....[5]....
        /*0078*/ 	.word	0x00001480


	//----- nvinfo : EIATTR_REG_RECONFIG
	.align		4
.L_31:
        /*007c*/ 	.byte	0x01, 0x54
	.zero		2


	//----- nvinfo : EIATTR_SYSCALL_OFFSETS
	.align		4
        /*0080*/ 	.byte	0x04, 0x46
        /*0082*/ 	.short	(.L_33 - .L_32)


	//   ....[0]....
.L_32:
        /*0084*/ 	.word	0x00001670


	//----- nvinfo : EIATTR_MBARRIER_INSTR_OFFSETS
	.align		4
.L_33:
        /*0088*/ 	.byte	0x04, 0x39
        /*008a*/ 	.short	(.L_35 - .L_34)


	//   ....[0]....
.L_34:
        /*008c*/ 	.word	0x00000230
        /*0090*/ 	.word	0x000000ff
        /*0094*/ 	.word	0x00000000
        /*0098*/ 	.short	0x0100
        /*009a*/ 	.byte	0x08
	.zero		1


	//   ....[1]....
        /*009c*/ 	.word	0x00000240
        /*00a0*/ 	.word	0x000000ff
        /*00a4*/ 	.word	0x00000020
        /*00a8*/ 	.short	0x0100
        /*00aa*/ 	.byte	0x08
	.zero		1


	//   ....[2]....
        /*00ac*/ 	.word	0x00000250
        /*00b0*/ 	.word	0x000000ff
        /*00b4*/ 	.word	0x00000008
        /*00b8*/ 	.short	0x0100
        /*00ba*/ 	.byte	0x08
	.zero		1


	//   ....[3]....
        /*00bc*/ 	.word	0x00000260
        /*00c0*/ 	.word	0x000000ff
        /*00c4*/ 	.word	0x00000028
        /*00c8*/ 	.short	0x0100
        /*00ca*/ 	.byte	0x08
	.zero		1


	//   ....[4]....
        /*00cc*/ 	.word	0x00000270
        /*00d0*/ 	.word	0x000000ff
        /*00d4*/ 	.word	0x00000010
        /*00d8*/ 	.short	0x0100
        /*00da*/ 	.byte	0x08
	.zero		1


	//   ....[5]....
        /*00dc*/ 	.word	0x00000280
        /*00e0*/ 	.word	0x000000ff
        /*00e4*/ 	.word	0x00000030
        /*00e8*/ 	.short	0x0100
        /*00ea*/ 	.byte	0x08
	.zero		1


	//   ....[6]....
        /*00ec*/ 	.word	0x00000290
        /*00f0*/ 	.word	0x000000ff
        /*00f4*/ 	.word	0x00000018
        /*00f8*/ 	.short	0x0100
        /*00fa*/ 	.byte	0x08
	.zero		1


	//   ....[7]....
        /*00fc*/ 	.word	0x000002a0
        /*0100*/ 	.word	0x000000ff
        /*0104*/ 	.word	0x00000038
        /*0108*/ 	.short	0x0100
        /*010a*/ 	.byte	0x08
	.zero		1


	//   ....[8]....
        /*010c*/ 	.word	0x00000720
        /*0110*/ 	.word	0x000000ff
        /*0114*/ 	.word	0x00000050
        /*0118*/ 	.short	0x0100
        /*011a*/ 	.byte	0x06
	.zero		1


	//   ....[9]....
        /*011c*/ 	.word	0x000007a0
        /*0120*/ 	.word	0x000000ff
        /*0124*/ 	.word	0x00000058
        /*0128*/ 	.short	0x0100
        /*012a*/ 	.byte	0x06
	.zero		1


	//   ....[10]....
        /*012c*/ 	.word	0x00001730
        /*0130*/ 	.word	0x00000003
        /*0134*/ 	.word	0x00000000
        /*0138*/ 	.short	0x010a
        /*013a*/ 	.byte	0x3f
	.zero		1


	//   ....[11]....
        /*013c*/ 	.word	0x00001790
        /*0140*/ 	.word	0x00000003
        /*0144*/ 	.word	0x00000000
        /*0148*/ 	.short	0x010a
        /*014a*/ 	.byte	0x3f
	.zero		1


	//   ....[12]....
        /*014c*/ 	.word	0x00001b10
        /*0150*/ 	.word	0x00000005
        /*0154*/ 	.word	0x00000000
        /*0158*/ 	.short	0x010a
        /*015a*/ 	.byte	0x3f
	.zero		1


	//   ....[13]....
        /*015c*/ 	.word	0x00001b50
        /*0160*/ 	.word	0x00000005
        /*0164*/ 	.word	0x00000000
        /*0168*/ 	.short	0x010a
        /*016a*/ 	.byte	0x3f
	.zero		1


	//   ....[14]....
        /*016c*/ 	.word	0x00001db0
        /*0170*/ 	.word	0x00000004
        /*0174*/ 	.word	0x00000000
        /*0178*/ 	.short	0x0101
        /*017a*/ 	.byte	0x3f
	.zero		1


	//   ....[15]....
        /*017c*/ 	.word	0x00001f70
        /*0180*/ 	.word	0x00000000
        /*0184*/ 	.word	0x00000000
        /*0188*/ 	.short	0x0101
        /*018a*/ 	.byte	0x3f
	.zero		1


	//   ....[16]....
        /*018c*/ 	.word	0x00007060
        /*0190*/ 	.word	0x00000017
        /*0194*/ 	.word	0x00000020
        /*0198*/ 	.short	0x010a
        /*019a*/ 	.byte	0x3f
	.zero		1


	//   ....[17]....
        /*019c*/ 	.word	0x00007420
        /*01a0*/ 	.word	0x00000005
        /*01a4*/ 	.word	0x00000058
        /*01a8*/ 	.short	0x0101
        /*01aa*/ 	.byte	0x3f
	.zero		1


	//   ....[18]....
        /*01ac*/ 	.word	0x00007b40
        /*01b0*/ 	.word	0x00000007
        /*01b4*/ 	.word	0x00000000
        /*01b8*/ 	.short	0x010a
        /*01ba*/ 	.byte	0x3f
	.zero		1


	//   ....[19]....
        /*01bc*/ 	.word	0x00007bc0
        /*01c0*/ 	.word	0x00000006
        /*01c4*/ 	.word	0x00000000
        /*01c8*/ 	.short	0x010a
        /*01ca*/ 	.byte	0x3f
	.zero		1


	//   ....[20]....
        /*01cc*/ 	.word	0x00007c50
        /*01d0*/ 	.word	0x00000007
        /*01d4*/ 	.word	0x00000000
        /*01d8*/ 	.short	0x010a
        /*01da*/ 	.byte	0x3f
	.zero		1


	//   ....[21]....
        /*01dc*/ 	.word	0x00007ce0
        /*01e0*/ 	.word	0x00000005
        /*01e4*/ 	.word	0x00000000
        /*01e8*/ 	.short	0x010a
        /*01ea*/ 	.byte	0x3f
	.zero		1


	//   ....[22]....
        /*01ec*/ 	.word	0x00007d40
        /*01f0*/ 	.word	0x00000003
        /*01f4*/ 	.word	0x00000000
        /*01f8*/ 	.short	0x010a
        /*01fa*/ 	.byte	0x3f
	.zero		1


	//   ....[23]....
        /*01fc*/ 	.word	0x00007d90
        /*0200*/ 	.word	0x00000005
        /*0204*/ 	.word	0x00000000
        /*0208*/ 	.short	0x010a
        /*020a*/ 	.byte	0x3f
	.zero		1


	//   ....[24]....
        /*020c*/ 	.word	0x00007e60
        /*0210*/ 	.word	0x00000017
        /*0214*/ 	.word	0x00000020
        /*0218*/ 	.short	0x010a
        /*021a*/ 	.byte	0x3f
	.zero		1


	//   ....[25]....
        /*021c*/ 	.word	0x00007f30
        /*0220*/ 	.word	0x00000007
        /*0224*/ 	.word	0x00000000
        /*0228*/ 	.short	0x010a
        /*022a*/ 	.byte	0x3f
	.zero		1


	//   ....[26]....
        /*022c*/ 	.word	0x00007f80
        /*0230*/ 	.word	0x00000006
        /*0234*/ 	.word	0x00000000
        /*0238*/ 	.short	0x010a
        /*023a*/ 	.byte	0x3f
	.zero		1


	//   ....[27]....
        /*023c*/ 	.word	0x00007fd0
        /*0240*/ 	.word	0x00000007
        /*0244*/ 	.word	0x00000000
        /*0248*/ 	.short	0x010a
        /*024a*/ 	.byte	0x3f
	.zero		1


	//----- nvinfo : EIATTR_NUM_MBARRIERS
	.align		4
.L_35:
        /*024c*/ 	.byte	0x03, 0x38
        /*024e*/ 	.short	0x000a


	//----- nvinfo : EIATTR_EXIT_INSTR_OFFSETS
	.align		4
        /*0250*/ 	.byte	0x04, 0x1c
        /*0252*/ 	.short	(.L_37 - .L_36)


	//   ....[0]....
.L_36:
        /*0254*/ 	.word	0x000009d0


	//   ....[1]....
        /*0258*/ 	.word	0x000011e0


	//   ....[2]....
        /*025c*/ 	.word	0x000067e0


	//   ....[3]....
        /*0260*/ 	.word	0x00006d40


	//   ....[4]....
        /*0264*/ 	.word	0x00007d30


	//----- nvinfo : EIATTR_MAX_THREADS
	.align		4
.L_37:
        /*0268*/ 	.byte	0x04, 0x05
        /*026a*/ 	.short	(.L_39 - .L_38)
.L_38:
        /*026c*/ 	.word	0x00000180
        /*0270*/ 	.word	0x00000001
        /*0274*/ 	.word	0x00000001


	//----- nvinfo : EIATTR_CRS_STACK_SIZE
	.align		4
.L_39:
        /*0278*/ 	.byte	0x04, 0x1e
        /*027a*/ 	.short	(.L_41 - .L_40)
.L_40:
        /*027c*/ 	.word	0x00000000


	//----- nvinfo : EIATTR_CBANK_PARAM_SIZE
	.align		4
.L_41:
        /*0280*/ 	.byte	0x03, 0x19
        /*0282*/ 	.short	0x0470


	//----- nvinfo : EIATTR_PARAM_CBANK
	.align		4
        /*0284*/ 	.byte	0x04, 0x0a
        /*0286*/ 	.short	(.L_43 - .L_42)
	.align		4
.L_42:
        /*0288*/ 	.word	index@(.nv.constant0._ZN7cutlass13device_kernelINS_4gemm6kernel13GemmUniversalIN4cute5tupleIJiiiiEEENS1_10collective13CollectiveMmaINS1_34MainloopSm90TmaGmmaWarpSpecializedILi4ENS5_IJNS4_1CILi2EEENSA_ILi1EEESC_EEENS1_35KernelTmaWarpSpecializedCooperativeEEENS5_IJNSA_ILi128EEESG_NSA_ILi32EEEEEENS_10tfloat32_tENS5_IJlSC_lEEESJ_SK_NS4_8TiledMMAINS4_8MMA_AtomIJNS4_4SM904GMMA30MMA_64x128x8_F32TF32TF32_SS_TNILNSO_7ScaleInE1ELSQ_1EEEEEENS4_6LayoutISD_NS5_IJSC_NSA_ILi0EEESU_EEEEENS5_IJNS4_10UnderscoreESX_SX_EEEEENS4_13SM90_TMA_LOADENS4_14ComposedLayoutINS4_7SwizzleILi3ELi4ELi3EEENS4_18smem_ptr_flag_bitsILi32EEENST_INS5_IJNSA_ILi8EEESH_EEENS5_IJSH_SC_EEEEEEEvNS4_8identityENS4_23SM90_TMA_LOAD_MULTICASTES1A_vS1B_EENS_8epilogue10collective6detail29Sm90TmaWarpSpecializedAdapterINS1F_15DefaultEpilogueISJ_SK_SK_NS1E_6thread17LinearCombinationISJ_Li1EffLNS1J_9ScaleType4KindE0ELNS_15FloatRoundStyleE2ESJ_EENS1_15EpilogueDefaultEEEEEvvEEEEvNT_6ParamsE)
        /*028c*/ 	.short	0x0210
        /*028e*/ 	.short	0x0470


	//----- nvinfo : EIATTR_SW_WAR
	.align		4
.L_43:
        /*0290*/ 	.byte	0x04, 0x36
        /*0292*/ 	.short	(.L_45 - .L_44)
.L_44:
        /*0294*/ 	.word	0x00000008
.L_45:


//--------------------- .nv.callgraph             --------------------------
	.section	.nv.callgraph,"",@"SHT_CUDA_CALLGRAPH"
	.align	4
	.sectionentsize	8
	.align		4
        /*0000*/ 	.word	0x00000000
	.align		4
        /*0004*/ 	.word	0xffffffff
	.align		4
        /*0008*/ 	.word	index@(_ZN7cutlass13device_kernelINS_4gemm6kernel13GemmUniversalIN4cute5tupleIJiiiiEEENS1_10collective13CollectiveMmaINS1_34MainloopSm90TmaGmmaWarpSpecializedILi4ENS5_IJNS4_1CILi2EEENSA_ILi1EEESC_EEENS1_35KernelTmaWarpSpecializedCooperativeEEENS5_IJNSA_ILi128EEESG_NSA_ILi32EEEEEENS_10tfloat32_tENS5_IJlSC_lEEESJ_SK_NS4_8TiledMMAINS4_8MMA_AtomIJNS4_4SM904GMMA30MMA_64x128x8_F32TF32TF32_SS_TNILNSO_7ScaleInE1ELSQ_1EEEEEENS4_6LayoutISD_NS5_IJSC_NSA_ILi0EEESU_EEEEENS5_IJNS4_10UnderscoreESX_SX_EEEEENS4_13SM90_TMA_LOADENS4_14ComposedLayoutINS4_7SwizzleILi3ELi4ELi3EEENS4_18smem_ptr_flag_bitsILi32EEENST_INS5_IJNSA_ILi8EEESH_EEENS5_IJSH_SC_EEEEEEEvNS4_8identityENS4_23SM90_TMA_LOAD_MULTICASTES1A_vS1B_EENS_8epilogue10collective6detail29Sm90TmaWarpSpecializedAdapterINS1F_15DefaultEpilogueISJ_SK_SK_NS1E_6thread17LinearCombinationISJ_Li1EffLNS1J_9ScaleType4KindE0ELNS_15FloatRoundStyleE2ESJ_EENS1_15EpilogueDefaultEEEEEvvEEEEvNT_6ParamsE)
	.align		4
        /*000c*/ 	.word	index@(__assertfail)
	.align		4
        /*0010*/ 	.word	0x00000000
	.align		4
        /*0014*/ 	.word	0xfffffffe
	.align		4
        /*0018*/ 	.word	0x00000000
	.align		4
        /*001c*/ 	.word	0xfffffffd
	.align		4
        /*0020*/ 	.word	0x00000000
	.align		4
        /*0024*/ 	.word	0xfffffffc


//--------------------- .nv.constant4             --------------------------
	.section	.nv.constant4,"a",@progbits
	.align	8
	.align		8
.nv.constant4:
        /*0000*/ 	.dword	__assertfail
	.align		8
        /*0008*/ 	.dword	__unnamed_1
	.align		8
        /*0010*/ 	.dword	_ZN39_INTERNAL_69ef1522_4_k_cu_5cacdeed_69794cuda3std3__45__cpo5beginE
	.align		8
        /*0018*/ 	.dword	_ZN39_INTERNAL_69ef1522_4_k_cu_5cacdeed_69794cuda3std3__45__cpo3endE
	.align		8
        /*0020*/ 	.dword	_ZN39_INTERNAL_69ef1522_4_k_cu_5cacdeed_69794cuda3std3__45__cpo6cbeginE
	.align		8
        /*0028*/ 	.dword	_ZN39_INTERNAL_69ef1522_4_k_cu_5cacdeed_69794cuda3std3__45__cpo4cendE
	.align		8
        /*0030*/ 	.dword	_ZN39_INTERNAL_69ef1522_4_k_cu_5cacdeed_69794cuda3std3__441_GLOBAL__N__69ef1522_4_k_cu_5cacdeed_69796ignoreE
	.align		8
        /*0038*/ 	.dword	_ZN39_INTERNAL_69ef1522_4_k_cu_5cacdeed_69794cuda3std3__419piecewise_constructE
	.align		8
        /*0040*/ 	.dword	_ZN39_INTERNAL_69ef1522_4_k_cu_5cacdeed_69794cuda3std3__48in_placeE
	.align		8
        /*0048*/ 	.dword	_ZN39_INTERNAL_69ef1522_4_k_cu_5cacdeed_69794cuda3std6ranges3__45__cpo4swapE
	.align		8
        /*0050*/ 	.dword	_ZN39_INTERNAL_69ef1522_4_k_cu_5cacdeed_69794cuda3std6ranges3__45__cpo9iter_moveE
	.align		8
        /*0058*/ 	.dword	_ZN39_INTERNAL_69ef1522_4_k_cu_5cacdeed_69794cute7productE
	.align		8
        /*0060*/ 	.dword	_ZN39_INTERNAL_69ef1522_4_k_cu_5cacdeed_69794cute1_E
	.align		8
        /*0068*/ 	.dword	$str$22
	.align		8
        /*0070*/ 	.dword	$str$23


//--------------------- .text._ZN7cutlass13device_kernelINS_4gemm6kernel13GemmUniversalIN4cute5tupleIJiiiiEEENS1_10collective13CollectiveMmaINS1_34MainloopSm90TmaGmmaWarpSpecializedILi4ENS5_IJNS4_1CILi2EEENSA_ILi1EEESC_EEENS1_35KernelTmaWarpSpecializedCooperativeEEENS5_IJNSA_ILi128EEESG_NSA_ILi32EEEEEENS_10tfloat32_tENS5_IJlSC_lEEESJ_SK_NS4_8TiledMMAINS4_8MMA_AtomIJNS4_4SM904GMMA30MMA_64x128x8_F32TF32TF32_SS_TNILNSO_7ScaleInE1ELSQ_1EEEEEENS4_6LayoutISD_NS5_IJSC_NSA_ILi0EEESU_EEEEENS5_IJNS4_10UnderscoreESX_SX_EEEEENS4_13SM90_TMA_LOADENS4_14ComposedLayoutINS4_7SwizzleILi3ELi4ELi3EEENS4_18smem_ptr_flag_bitsILi32EEENST_INS5_IJNSA_ILi8EEESH_EEENS5_IJSH_SC_EEEEEEEvNS4_8identityENS4_23SM90_TMA_LOAD_MULTICASTES1A_vS1B_EENS_8epilogue10collective6detail29Sm90TmaWarpSpecializedAdapterINS1F_15DefaultEpilogueISJ_SK_SK_NS1E_6thread17LinearCombinationISJ_Li1EffLNS1J_9ScaleType4KindE0ELNS_15FloatRoundStyleE2ESJ_EENS1_15EpilogueDefaultEEEEEvvEEEEvNT_6ParamsE --------------------------
	.section	.text._ZN7cutlass13device_kernelINS_4gemm6kernel13GemmUniversalIN4cute5tupleIJiiiiEEENS1_10collective13CollectiveMmaINS1_34MainloopSm90TmaGmmaWarpSpecializedILi4ENS5_IJNS4_1CILi2EEENSA_ILi1EEESC_EEENS1_35KernelTmaWarpSpecializedCooperativeEEENS5_IJNSA_ILi128EEESG_NSA_ILi32EEEEEENS_10tfloat32_tENS5_IJlSC_lEEESJ_SK_NS4_8TiledMMAINS4_8MMA_AtomIJNS4_4SM904GMMA30MMA_64x128x8_F32TF32TF32_SS_TNILNSO_7ScaleInE1ELSQ_1EEEEEENS4_6LayoutISD_NS5_IJSC_NSA_ILi0EEESU_EEEEENS5_IJNS4_10UnderscoreESX_SX_EEEEENS4_13SM90_TMA_LOADENS4_14ComposedLayoutINS4_7SwizzleILi3ELi4ELi3EEENS4_18smem_ptr_flag_bitsILi32EEENST_INS5_IJNSA_ILi8EEESH_EEENS5_IJSH_SC_EEEEEEEvNS4_8identityENS4_23SM90_TMA_LOAD_MULTICASTES1A_vS1B_EENS_8epilogue10collective6detail29Sm90TmaWarpSpecializedAdapterINS1F_15DefaultEpilogueISJ_SK_SK_NS1E_6thread17LinearCombinationISJ_Li1EffLNS1J_9ScaleType4KindE0ELNS_15FloatRoundStyleE2ESJ_EENS1_15EpilogueDefaultEEEEEvvEEEEvNT_6ParamsE,"ax",@progbits
	.align	128
.text._ZN7cutlass13device_kernelINS_4gemm6kernel13GemmUniversalIN4cute5tupleIJiiiiEEENS1_10collective13CollectiveMmaINS1_34MainloopSm90TmaGmmaWarpSpecializedILi4ENS5_IJNS4_1CILi2EEENSA_ILi1EEESC_EEENS1_35KernelTmaWarpSpecializedCooperativeEEENS5_IJNSA_ILi128EEESG_NSA_ILi32EEEEEENS_10tfloat32_tENS5_IJlSC_lEEESJ_SK_NS4_8TiledMMAINS4_8MMA_AtomIJNS4_4SM904GMMA30MMA_64x128x8_F32TF32TF32_SS_TNILNSO_7ScaleInE1ELSQ_1EEEEEENS4_6LayoutISD_NS5_IJSC_NSA_ILi0EEESU_EEEEENS5_IJNS4_10UnderscoreESX_SX_EEEEENS4_13SM90_TMA_LOADENS4_14ComposedLayoutINS4_7SwizzleILi3ELi4ELi3EEENS4_18smem_ptr_flag_bitsILi32EEENST_INS5_IJNSA_ILi8EEESH_EEENS5_IJSH_SC_EEEEEEEvNS4_8identityENS4_23SM90_TMA_LOAD_MULTICASTES1A_vS1B_EENS_8epilogue10collective6detail29Sm90TmaWarpSpecializedAdapterINS1F_15DefaultEpilogueISJ_SK_SK_NS1E_6thread17LinearCombinationISJ_Li1EffLNS1J_9ScaleType4KindE0ELNS_15FloatRoundStyleE2ESJ_EENS1_15EpilogueDefaultEEEEEvvEEEEvNT_6ParamsE:
        .type           _ZN7cutlass13device_kernelINS_4gemm6kernel13GemmUniversalIN4cute5tupleIJiiiiEEENS1_10collective13CollectiveMmaINS1_34MainloopSm90TmaGmmaWarpSpecializedILi4ENS5_IJNS4_1CILi2EEENSA_ILi1EEESC_EEENS1_35KernelTmaWarpSpecializedCooperativeEEENS5_IJNSA_ILi128EEESG_NSA_ILi32EEEEEENS_10tfloat32_tENS5_IJlSC_lEEESJ_SK_NS4_8TiledMMAINS4_8MMA_AtomIJNS4_4SM904GMMA30MMA_64x128x8_F32TF32TF32_SS_TNILNSO_7ScaleInE1ELSQ_1EEEEEENS4_6LayoutISD_NS5_IJSC_NSA_ILi0EEESU_EEEEENS5_IJNS4_10UnderscoreESX_SX_EEEEENS4_13SM90_TMA_LOADENS4_14ComposedLayoutINS4_7SwizzleILi3ELi4ELi3EEENS4_18smem_ptr_flag_bitsILi32EEENST_INS5_IJNSA_ILi8EEESH_EEENS5_IJSH_SC_EEEEEEEvNS4_8identityENS4_23SM90_TMA_LOAD_MULTICASTES1A_vS1B_EENS_8epilogue10collective6detail29Sm90TmaWarpSpecializedAdapterINS1F_15DefaultEpilogueISJ_SK_SK_NS1E_6thread17LinearCombinationISJ_Li1EffLNS1J_9ScaleType4KindE0ELNS_15FloatRoundStyleE2ESJ_EENS1_15EpilogueDefaultEEEEEvvEEEEvNT_6ParamsE,@function
        .size           _ZN7cutlass13device_kernelINS_4gemm6kernel13GemmUniversalIN4cute5tupleIJiiiiEEENS1_10collective13CollectiveMmaINS1_34MainloopSm90TmaGmmaWarpSpecializedILi4ENS5_IJNS4_1CILi2EEENSA_ILi1EEESC_EEENS1_35KernelTmaWarpSpecializedCooperativeEEENS5_IJNSA_ILi128EEESG_NSA_ILi32EEEEEENS_10tfloat32_tENS5_IJlSC_lEEESJ_SK_NS4_8TiledMMAINS4_8MMA_AtomIJNS4_4SM904GMMA30MMA_64x128x8_F32TF32TF32_SS_TNILNSO_7ScaleInE1ELSQ_1EEEEEENS4_6LayoutISD_NS5_IJSC_NSA_ILi0EEESU_EEEEENS5_IJNS4_10UnderscoreESX_SX_EEEEENS4_13SM90_TMA_LOADENS4_14ComposedLayoutINS4_7SwizzleILi3ELi4ELi3EEENS4_18smem_ptr_flag_bitsILi32EEENST_INS5_IJNSA_ILi8EEESH_EEENS5_IJSH_SC_EEEEEEEvNS4_8identityENS4_23SM90_TMA_LOAD_MULTICASTES1A_vS1B_EENS_8epilogue10collective6detail29Sm90TmaWarpSpecializedAdapterINS1F_15DefaultEpilogueISJ_SK_SK_NS1E_6thread17LinearCombinationISJ_Li1EffLNS1J_9ScaleType4KindE0ELNS_15FloatRoundStyleE2ESJ_EENS1_15EpilogueDefaultEEEEEvvEEEEvNT_6ParamsE,(.L_x_197 - _ZN7cutlass13device_kernelINS_4gemm6kernel13GemmUniversalIN4cute5tupleIJiiiiEEENS1_10collective13CollectiveMmaINS1_34MainloopSm90TmaGmmaWarpSpecializedILi4ENS5_IJNS4_1CILi2EEENSA_ILi1EEESC_EEENS1_35KernelTmaWarpSpecializedCooperativeEEENS5_IJNSA_ILi128EEESG_NSA_ILi32EEEEEENS_10tfloat32_tENS5_IJlSC_lEEESJ_SK_NS4_8TiledMMAINS4_8MMA_AtomIJNS4_4SM904GMMA30MMA_64x128x8_F32TF32TF32_SS_TNILNSO_7ScaleInE1ELSQ_1EEEEEENS4_6LayoutISD_NS5_IJSC_NSA_ILi0EEESU_EEEEENS5_IJNS4_10UnderscoreESX_SX_EEEEENS4_13SM90_TMA_LOADENS4_14ComposedLayoutINS4_7SwizzleILi3ELi4ELi3EEENS4_18smem_ptr_flag_bitsILi32EEENST_INS5_IJNSA_ILi8EEESH_EEENS5_IJSH_SC_EEEEEEEvNS4_8identityENS4_23SM90_TMA_LOAD_MULTICASTES1A_vS1B_EENS_8epilogue10collective6detail29Sm90TmaWarpSpecializedAdapterINS1F_15DefaultEpilogueISJ_SK_SK_NS1E_6thread17LinearCombinationISJ_Li1EffLNS1J_9ScaleType4KindE0ELNS_15FloatRoundStyleE2ESJ_EENS1_15EpilogueDefaultEEEEEvvEEEEvNT_6ParamsE)
        .other          _ZN7cutlass13device_kernelINS_4gemm6kernel13GemmUniversalIN4cute5tupleIJiiiiEEENS1_10collective13CollectiveMmaINS1_34MainloopSm90TmaGmmaWarpSpecializedILi4ENS5_IJNS4_1CILi2EEENSA_ILi1EEESC_EEENS1_35KernelTmaWarpSpecializedCooperativeEEENS5_IJNSA_ILi128EEESG_NSA_ILi32EEEEEENS_10tfloat32_tENS5_IJlSC_lEEESJ_SK_NS4_8TiledMMAINS4_8MMA_AtomIJNS4_4SM904GMMA30MMA_64x128x8_F32TF32TF32_SS_TNILNSO_7ScaleInE1ELSQ_1EEEEEENS4_6LayoutISD_NS5_IJSC_NSA_ILi0EEESU_EEEEENS5_IJNS4_10UnderscoreESX_SX_EEEEENS4_13SM90_TMA_LOADENS4_14ComposedLayoutINS4_7SwizzleILi3ELi4ELi3EEENS4_18smem_ptr_flag_bitsILi32EEENST_INS5_IJNSA_ILi8EEESH_EEENS5_IJSH_SC_EEEEEEEvNS4_8identityENS4_23SM90_TMA_LOAD_MULTICASTES1A_vS1B_EENS_8epilogue10collective6detail29Sm90TmaWarpSpecializedAdapterINS1F_15DefaultEpilogueISJ_SK_SK_NS1E_6thread17LinearCombinationISJ_Li1EffLNS1J_9ScaleType4KindE0ELNS_15FloatRoundStyleE2ESJ_EENS1_15EpilogueDefaultEEEEEvvEEEEvNT_6ParamsE,@"STO_CUDA_ENTRY STV_DEFAULT"
_ZN7cutlass13device_kernelINS_4gemm6kernel13GemmUniversalIN4cute5tupleIJiiiiEEENS1_10collective13CollectiveMmaINS1_34MainloopSm90TmaGmmaWarpSpecializedILi4ENS5_IJNS4_1CILi2EEENSA_ILi1EEESC_EEENS1_35KernelTmaWarpSpecializedCooperativeEEENS5_IJNSA_ILi128EEESG_NSA_ILi32EEEEEENS_10tfloat32_tENS5_IJlSC_lEEESJ_SK_NS4_8TiledMMAINS4_8MMA_AtomIJNS4_4SM904GMMA30MMA_64x128x8_F32TF32TF32_SS_TNILNSO_7ScaleInE1ELSQ_1EEEEEENS4_6LayoutISD_NS5_IJSC_NSA_ILi0EEESU_EEEEENS5_IJNS4_10UnderscoreESX_SX_EEEEENS4_13SM90_TMA_LOADENS4_14ComposedLayoutINS4_7SwizzleILi3ELi4ELi3EEENS4_18smem_ptr_flag_bitsILi32EEENST_INS5_IJNSA_ILi8EEESH_EEENS5_IJSH_SC_EEEEEEEvNS4_8identityENS4_23SM90_TMA_LOAD_MULTICASTES1A_vS1B_EENS_8epilogue10collective6detail29Sm90TmaWarpSpecializedAdapterINS1F_15DefaultEpilogueISJ_SK_SK_NS1E_6thread17LinearCombinationISJ_Li1EffLNS1J_9ScaleType4KindE0ELNS_15FloatRoundStyleE2ESJ_EENS1_15EpilogueDefaultEEEEEvvEEEEvNT_6ParamsE:
[----:B------:R-:W0:Y:S01]  /*0000*/  LDC R1, c[0x0][0x28] ;  /* 0x00000a00ff017b82 */ /* 0x000e220000000800 */
[----:B------:R-:W1:Y:S01]  /*0010*/  S2R R95, SR_TID.X ;  /* 0x00000000005f7919 */ /* 0x000e620000002100 */
[----:B------:R-:W-:Y:S01]  /*0020*/  ELECT P0, URZ, PT ;  /* 0x00000000003f782f */ /* 0x000fe20003800000 */
[----:B------:R-:W-:Y:S01]  /*0030*/  BSSY B0, `(.L_x_0) ;  /* 0x000000f000007945 */ /* 0x000fe20003800000 */
[--C-:B-1----:R-:W-:Y:S02]  /*0040*/  SHF.R.U32.HI R0, RZ, 0x5, R95.reuse ;  /* 0x00000005ff007819 */ /* 0x102fe4000001165f */
[----:B------:R-:W-:-:S03]  /*0050*/  SHF.R.U32.HI R6, RZ, 0x7, R95 ;  /* 0x00000007ff067819 */ /* 0x000fc6000001165f */
[----:B------:R-:W1:Y:S04]  /*0060*/  SHFL.IDX PT, R3, R0, RZ, 0x1f ;  /* 0x00001fff00037589 */ /* 0x000e6800000e0000 */
[----:B------:R2:W3:Y:S01]  /*0070*/  SHFL.IDX PT, R2, R6, RZ, 0x1f ;  /* 0x00001fff06027589 */ /* 0x0004e200000e0000 */
[----:B-1----:R-:W-:-:S13]  /*0080*/  ISETP.NE.OR P0, PT, R3, RZ, !P0 ;  /* 0x000000ff0300720c */ /* 0x002fda0004705670 */
[----:B0-23--:R-:W-:Y:S05]  /*0090*/  @P0 BRA `(.L_x_1) ;  /* 0x0000000000200947 */ /* 0x00dfea0003800000 */
[----:B------:R-:W-:Y:S02]  /*00a0*/  ULDC.64 UR4, c[0x0][0x198] ;  /* 0x0000660000047ab9 */ /* 0x000fe40000000a00 */
[----:B------:R-:W-:Y:S02]  /*00b0*/  UIADD3 UR6, UP0, UR4, 0xf0, URZ ;  /* 0x000000f004067890 */ /* 0x000fe4000ff1e03f */
[----:B------:R-:W-:Y:S02]  /*00c0*/  UIADD3 UR4, UP1, UR4, 0x1f0, URZ ;  /* 0x000001f004047890 */ /* 0x000fe4000ff3e03f */
[----:B------:R-:W-:Y:S02]  /*00d0*/  UIADD3.X UR7, URZ, UR5, URZ, UP0, !UPT ;  /* 0x000000053f077290 */ /* 0x000fe400087fe43f */
[----:B------:R-:W-:-:S07]  /*00e0*/  UIADD3.X UR5, URZ, UR5, URZ, UP1, !UPT ;  /* 0x000000053f057290 */ /* 0x000fce0008ffe43f */
[----:B------:R0:W-:Y:S02]  /*00f0*/  UTMACCTL.PF [UR6] ;  /* 0x00000000060079b9 */ /* 0x0001e40008040000 */
[----:B------:R0:W-:Y:S02]  /*0100*/  UTMACCTL.PF [UR4] ;  /* 0x00000000040079b9 */ /* 0x0001e40008040000 */
[----:B0-----:R-:W-:Y:S01]  /*0110*/  NOP ;  /* 0x0000000000007918 */ /* 0x001fe20000000000 */
.L_x_1:
[----:B------:R-:W-:Y:S05]  /*0120*/  BSYNC B0 ;  /* 0x0000000000007941 */ /* 0x000fea0003800000 */
.L_x_0:
[----:B------:R-:W0:Y:S02]  /*0130*/  SHFL.IDX PT, R5, R0, RZ, 0x1f ;  /* 0x00001fff00057589 */ /* 0x000e2400000e0000 */
[----:B0-----:R-:W-:-:S13]  /*0140*/  ISETP.NE.AND P0, PT, R5, RZ, PT ;  /* 0x000000ff0500720c */ /* 0x001fda0003f05270 */
[----:B------:R-:W-:Y:S05]  /*0150*/  @P0 BRA `(.L_x_2) ;  /* 0x0000000000580947 */ /* 0x000fea0003800000 */
[----:B------:R-:W0:Y:S01]  /*0160*/  S2UR UR8, SR_CgaCtaId ;  /* 0x00000000000879c3 */ /* 0x000e220000008800 */
[----:B------:R-:W-:Y:S01]  /*0170*/  UMOV UR4, 0x400 ;  /* 0x0000040000047882 */ /* 0x000fe20000000000 */
[----:B------:R-:W-:Y:S01]  /*0180*/  UMOV UR5, 0x1 ;  /* 0x0000000100057882 */ /* 0x000fe20000000000 */
[----:B------:R-:W-:Y:S01]  /*0190*/  UMOV UR6, 0x4 ;  /* 0x0000000400067882 */ /* 0x000fe20000000000 */
[----:B------:R-:W-:Y:S01]  /*01a0*/  ELECT P0, URZ, PT ;  /* 0x00000000003f782f */ /* 0x000fe20003800000 */
[----:B------:R-:W-:-:S04]  /*01b0*/  UIADD3 UR6, -UR6, 0x100000, URZ ;  /* 0x0010000006067890 */ /* 0x000fc8000fffe13f */
[----:B------:R-:W-:Y:S02]  /*01c0*/  USHF.L.U32 UR7, UR6, 0xb, URZ ;  /* 0x0000000b06077899 */ /* 0x000fe4000800063f */
[----:B------:R-:W-:Y:S02]  /*01d0*/  USHF.L.U32 UR6, UR6, 0x1, URZ ;  /* 0x0000000106067899 */ /* 0x000fe4000800063f */
[----:B0-----:R-:W-:Y:S02]  /*01e0*/  ULEA UR8, UR8, UR4, 0x18 ;  /* 0x0000000408087291 */ /* 0x001fe4000f8ec03f */
[----:B------:R-:W-:-:S04]  /*01f0*/  UIADD3 UR4, -UR5, 0x100000, URZ ;  /* 0x0010000005047890 */ /* 0x000fc8000fffe13f */
[----:B------:R-:W-:Y:S02]  /*0200*/  USHF.L.U32 UR5, UR4, 0xb, URZ ;  /* 0x0000000b04057899 */ /* 0x000fe4000800063f */
[----:B------:R-:W-:Y:S01]  /*0210*/  USHF.L.U32 UR4, UR4, 0x1, URZ ;  /* 0x0000000104047899 */ /* 0x000fe2000800063f */
[----:B------:R-:W0:Y:S11]  /*0220*/  FENCE.VIEW.ASYNC.S ;  /* 0x00000000000073c6 */ /* 0x000e360000000000 */
[----:B0-----:R0:W1:Y:S01]  /*0230*/  SYNCS.EXCH.64 URZ, [UR8], UR4 ;  /* 0x00000004083f75b2 */ /* 0x0010620008000100 */
[----:B------:R0:W2:Y:S01]  /*0240*/  SYNCS.EXCH.64 URZ, [UR8+0x20], UR6 ;  /* 0x00002006083f75b2 */ /* 0x0000a20008000100 */
[----:B------:R0:W3:Y:S01]  /*0250*/  SYNCS.EXCH.64 URZ, [UR8+0x8], UR4 ;  /* 0x00000804083f75b2 */ /* 0x0000e20008000100 */
[----:B------:R0:W4:Y:S01]  /*0260*/  SYNCS.EXCH.64 URZ, [UR8+0x28], UR6 ;  /* 0x00002806083f75b2 */ /* 0x0001220008000100 */
[----:B------:R0:W0:Y:S01]  /*0270*/  SYNCS.EXCH.64 URZ, [UR8+0x10], UR4 ;  /* 0x00001004083f75b2 */ /* 0x0000220008000100 */
[----:B------:R0:W0:Y:S01]  /*0280*/  SYNCS.EXCH.64 URZ, [UR8+0x30], UR6 ;  /* 0x00003006083f75b2 */ /* 0x0000220008000100 */
[----:B------:R0:W0:Y:S01]  /*0290*/  SYNCS.EXCH.64 URZ, [UR8+0x18], UR4 ;  /* 0x00001804083f75b2 */ /* 0x0000220008000100 */
[----:B------:R0:W0:Y:S01]  /*02a0*/  SYNCS.EXCH.64 URZ, [UR8+0x38], UR6 ;  /* 0x00003806083f75b2 */ /* 0x0000220008000100 */
[----:B------:R-:W-:Y:S01]  /*02b0*/  NOP ;  /* 0x0000000000007918 */ /* 0x000fe20000000000 */
.L_x_2:
[----:B------:R-:W-:Y:S01]  /*02c0*/  SHF.R.S32.HI R4, RZ, 0x1f, R95 ;  /* 0x0000001fff047819 */ /* 0x000fe2000001145f */
[----:B------:R-:W5:Y:S01]  /*02d0*/  SHFL.IDX PT, R0, R0, RZ, 0x1f ;  /* 0x00001fff00007589 */ /* 0x000f6200000e0000 */
[----:B0-----:R-:W0:Y:S01]  /*02e0*/  S2UR UR8, SR_CTAID.X ;  /* 0x00000000000879c3 */ /* 0x001e220000002500 */
[----:B------:R-:W-:Y:S02]  /*02f0*/  ELECT P0, URZ, PT ;  /* 0x00000000003f782f */ /* 0x000fe40003800000 */
[----:B------:R-:W-:Y:S01]  /*0300*/  LEA.HI R4, R4, R95, RZ, 0x7 ;  /* 0x0000005f04047211 */ /* 0x000fe200078f38ff */
[----:B------:R-:W-:Y:S01]  /*0310*/  ULDC UR4, c[0x0][0x150] ;  /* 0x0000540000047ab9 */ /* 0x000fe20000000800 */
[----:B------:R-:W-:Y:S01]  /*0320*/  SHF.R.S32.HI R10, RZ, 0x1f, R5 ;  /* 0x0000001fff0a7819 */ /* 0x000fe20000011405 */
[----:B------:R-:W-:Y:S01]  /*0330*/  NOP ;  /* 0x0000000000007918 */ /* 0x000fe20000000000 */
[----:B------:R-:W-:Y:S01]  /*0340*/  LOP3.LUT R4, R4, 0xffffff80, RZ, 0xc0, !PT ;  /* 0xffffff8004047812 */ /* 0x000fe200078ec0ff */
[----:B------:R-:W-:Y:S01]  /*0350*/  NOP ;  /* 0x0000000000007918 */ /* 0x000fe20000000000 */
[----:B------:R-:W-:Y:S01]  /*0360*/  LEA.HI R10, R10, R5, RZ, 0x2 ;  /* 0x000000050a0a7211 */ /* 0x000fe200078f10ff */
[----:B------:R-:W1:Y:S01]  /*0370*/  LDC R12, c[0x0][0x144] ;  /* 0x00005100ff0c7b82 */ /* 0x000e620000000800 */
[----:B------:R-:W-:Y:S01]  /*0380*/  IMAD.MOV.U32 R22, RZ, RZ, 0x1 ;  /* 0x00000001ff167424 */ /* 0x000fe200078e00ff */
[----:B------:R-:W-:Y:S01]  /*0390*/  ISETP.NE.AND P3, PT, R2, RZ, PT ;  /* 0x000000ff0200720c */ /* 0x000fe20003f65270 */
[----:B------:R-:W-:Y:S01]  /*03a0*/  IMAD.IADD R8, R95, 0x1, -R4 ;  /* 0x000000015f087824 */ /* 0x000fe200078e0a04 */
[----:B------:R-:W-:Y:S01]  /*03b0*/  LOP3.LUT R10, R10, 0x3ffffffc, RZ, 0xc0, !PT ;  /* 0x3ffffffc0a0a7812 */ /* 0x000fe200078ec0ff */
[----:B------:R-:W2:Y:S03]  /*03c0*/  S2R R4, SR_CTAID.Y ;  /* 0x0000000000047919 */ /* 0x000ea60000002600 */
[----:B------:R-:W-:Y:S01]  /*03d0*/  SHF.R.S32.HI R7, RZ, 0x1f, R8 ;  /* 0x0000001fff077819 */ /* 0x000fe20000011408 */
[----:B------:R-:W-:Y:S01]  /*03e0*/  IMAD.IADD R10, R5, 0x1, -R10 ;  /* 0x00000001050a7824 */ /* 0x000fe200078e0a0a */
[----:B------:R-:W3:Y:S02]  /*03f0*/  LDC R14, c[0x0][0x140] ;  /* 0x00005000ff0e7b82 */ /* 0x000ee40000000800 */
[----:B------:R-:W-:-:S02]  /*0400*/  LEA.HI R7, R7, R8, RZ, 0x3 ;  /* 0x0000000807077211 */ /* 0x000fc400078f18ff */
[----:B-----5:R-:W-:Y:S02]  /*0410*/  ISETP.NE.OR P0, PT, R0, RZ, !P0 ;  /* 0x000000ff0000720c */ /* 0x020fe40004705670 */
[--C-:B------:R-:W-:Y:S02]  /*0420*/  SHF.R.S32.HI R0, RZ, 0x3, R7.reuse ;  /* 0x00000003ff007819 */ /* 0x100fe40000011407 */
[----:B0-----:R-:W-:Y:S02]  /*0430*/  I2FP.F32.U32 R9, UR8 ;  /* 0x0000000800097c45 */ /* 0x001fe40008201000 */
[----:B------:R-:W-:-:S03]  /*0440*/  SHF.R.S32.HI R7, RZ, 0x1f, R7 ;  /* 0x0000001fff077819 */ /* 0x000fc60000011407 */
[----:B------:R-:W-:Y:S01]  /*0450*/  FMUL R11, R9, UR4 ;  /* 0x00000004090b7c20 */ /* 0x000fe20008400000 */
[----:B------:R-:W-:Y:S01]  /*0460*/  LEA.HI R7, R7, R0, RZ, 0x2 ;  /* 0x0000000007077211 */ /* 0x000fe200078f10ff */
[----:B------:R-:W-:Y:S01]  /*0470*/  ULDC UR4, c[0x0][0x154] ;  /* 0x0000550000047ab9 */ /* 0x000fe20000000800 */
[----:B------:R-:W0:Y:S01]  /*0480*/  LDC R9, c[0x0][0x148] ;  /* 0x00005200ff097b82 */ /* 0x000e220000000800 */
[----:B------:R-:W-:Y:S01]  /*0490*/  VOTEU.ALL UP0, P0 ;  /* 0x00000000003f7886 */ /* 0x000fe20000000000 */
[----:B------:R-:W-:Y:S01]  /*04a0*/  LOP3.LUT R7, R7, 0xfffffffc, RZ, 0xc0, !PT ;  /* 0xfffffffc07077812 */ /* 0x000fe200078ec0ff */
[----:B------:R-:W5:Y:S01]  /*04b0*/  F2I.U32.TRUNC.NTZ R11, R11 ;  /* 0x0000000b000b7305 */ /* 0x000f62000020f000 */
[----:B------:R-:W-:Y:S02]  /*04c0*/  VOTEU.ALL UP1, P0 ;  /* 0x00000000003f7886 */ /* 0x000fe40000020000 */
[----:B------:R-:W-:Y:S01]  /*04d0*/  @!UP0 UMOV UR6, 0x400 ;  /* 0x0000040000068882 */ /* 0x000fe20000000000 */
[----:B------:R-:W-:Y:S01]  /*04e0*/  IMAD.IADD R7, R0, 0x1, -R7 ;  /* 0x0000000100077824 */ /* 0x000fe200078e0a07 */
[----:B------:R-:W4:Y:S01]  /*04f0*/  @!UP0 S2UR UR7, SR_CgaCtaId ;  /* 0x00000000000789c3 */ /* 0x000f220000008800 */
[----:B------:R-:W-:-:S02]  /*0500*/  SHF.R.S32.HI R0, RZ, 0x1f, R3 ;  /* 0x0000001fff007819 */ /* 0x000fc40000011403 */
[----:B------:R-:W-:Y:S01]  /*0510*/  IMAD R10, R10, 0x4, R7 ;  /* 0x000000040a0a7824 */ /* 0x000fe200078e0207 */
[----:B--2---:R-:W-:Y:S02]  /*0520*/  I2FP.F32.U32 R13, R4 ;  /* 0x00000004000d7245 */ /* 0x004fe40000201000 */
[----:B------:R-:W-:Y:S01]  /*0530*/  LEA.HI R0, R0, R3, RZ, 0x2 ;  /* 0x0000000300007211 */ /* 0x000fe200078f10ff */
[C---:B------:R-:W-:Y:S01]  /*0540*/  IMAD.SHL.U32 R19, R10.reuse, 0x4, RZ ;  /* 0x000000040a137824 */ /* 0x040fe200078e00ff */
[----:B------:R-:W-:Y:S01]  /*0550*/  LEA.HI R7, R10, R10, RZ, 0x1 ;  /* 0x0000000a0a077211 */ /* 0x000fe200078f08ff */
[----:B------:R-:W-:Y:S01]  /*0560*/  FMUL R13, R13, UR4 ;  /* 0x000000040d0d7c20 */ /* 0x000fe20008400000 */
[----:B-----5:R-:W-:Y:S01]  /*0570*/  IMAD.MOV R15, RZ, RZ, -R11 ;  /* 0x000000ffff0f7224 */ /* 0x020fe200078e0a0b */
[----:B------:R-:W-:Y:S01]  /*0580*/  LOP3.LUT R0, R0, 0xfffffffc, RZ, 0xc0, !PT ;  /* 0xfffffffc00007812 */ /* 0x000fe200078ec0ff */
[----:B------:R-:W-:Y:S01]  /*0590*/  UMOV UR4, 0x20 ;  /* 0x0000002000047882 */ /* 0x000fe20000000000 */
[----:B------:R-:W-:Y:S01]  /*05a0*/  LOP3.LUT R11, R7, 0xfffffffe, RZ, 0xc0, !PT ;  /* 0xfffffffe070b7812 */ /* 0x000fe200078ec0ff */
[----:B-1----:R-:W-:Y:S01]  /*05b0*/  IMAD R7, R12, R15, UR8 ;  /* 0x000000080c077e24 */ /* 0x002fe2000f8e020f */
[----:B------:R-:W1:Y:S01]  /*05c0*/  F2I.U32.TRUNC.NTZ R13, R13 ;  /* 0x0000000d000d7305 */ /* 0x000e62000020f000 */
[----:B------:R-:W-:Y:S01]  /*05d0*/  IMAD.IADD R3, R3, 0x1, -R0 ;  /* 0x0000000103037824 */ /* 0x000fe200078e0a00 */
[C---:B------:R-:W-:Y:S01]  /*05e0*/  LOP3.LUT R19, R10.reuse, 0xc, R19, 0x78, !PT ;  /* 0x0000000c0a137812 */ /* 0x040fe200078e7813 */
[----:B------:R-:W-:Y:S01]  /*05f0*/  IMAD.IADD R12, R10, 0x1, -R11 ;  /* 0x000000010a0c7824 */ /* 0x000fe200078e0a0b */
[----:B------:R-:W-:-:S04]  /*0600*/  @!UP0 UIADD3 UR4, -UR4, 0x100000, URZ ;  /* 0x0010000004048890 */ /* 0x000fc8000fffe13f */
[----:B------:R-:W-:Y:S02]  /*0610*/  @!UP0 USHF.L.U32 UR5, UR4, 0xb, URZ ;  /* 0x0000000b04058899 */ /* 0x000fe4000800063f */
[----:B------:R-:W-:Y:S01]  /*0620*/  @!UP0 USHF.L.U32 UR4, UR4, 0x1, URZ ;  /* 0x0000000104048899 */ /* 0x000fe2000800063f */
[----:B---3--:R-:W-:Y:S02]  /*0630*/  ISETP.EQ.U32.AND P2, PT, R14, 0x1, PT ;  /* 0x000000010e00780c */ /* 0x008fe40003f42070 */
[C---:B------:R-:W-:Y:S02]  /*0640*/  ISETP.NE.AND P1, PT, R3.reuse, 0x3, PT ;  /* 0x000000030300780c */ /* 0x040fe40003f25270 */
[----:B------:R-:W-:Y:S01]  /*0650*/  ISETP.NE.AND P4, PT, R12, R7, PT ;  /* 0x000000070c00720c */ /* 0x000fe20003f85270 */
[----:B----4-:R-:W-:Y:S01]  /*0660*/  @!UP0 ULEA UR6, UR7, UR6, 0x18 ;  /* 0x0000000607068291 */ /* 0x010fe2000f8ec03f */
[----:B------:R-:W-:Y:S01]  /*0670*/  ISETP.EQ.OR P1, PT, R3, RZ, !P1 ;  /* 0x000000ff0300720c */ /* 0x000fe20004f22670 */
[----:B------:R-:W-:Y:S01]  /*0680*/  VOTEU.ALL UP0, P0 ;  /* 0x00000000003f7886 */ /* 0x000fe20000000000 */
[----:B------:R-:W-:Y:S01]  /*0690*/  LOP3.LUT P0, RZ, R8, 0x7, RZ, 0xc0, !PT ;  /* 0x0000000708ff7812 */ /* 0x000fe2000780c0ff */
[C---:B------:R-:W-:Y:S01]  /*06a0*/  VIADD R8, R2.reuse, 0xffffffff ;  /* 0xffffffff02087836 */ /* 0x040fe20000000000 */
[----:B------:R-:W-:Y:S01]  /*06b0*/  ISETP.EQ.AND P1, PT, R2, RZ, P1 ;  /* 0x000000ff0200720c */ /* 0x000fe20000f22270 */
[----:B-1----:R-:W-:Y:S01]  /*06c0*/  IMAD.MOV R23, RZ, RZ, -R13 ;  /* 0x000000ffff177224 */ /* 0x002fe200078e0a0d */
[----:B------:R-:W-:-:S02]  /*06d0*/  ISETP.LT.U32.AND P0, PT, R19, 0x2, !P0 ;  /* 0x000000021300780c */ /* 0x000fc40004701070 */
[----:B------:R-:W-:Y:S01]  /*06e0*/  ISETP.GE.U32.AND P6, PT, R8, 0x2, PT ;  /* 0x000000020800780c */ /* 0x000fe20003fc6070 */
[----:B0-----:R-:W-:Y:S01]  /*06f0*/  IMAD R11, R9, R23, R4 ;  /* 0x00000017090b7224 */ /* 0x001fe200078e0204 */
[----:B------:R-:W-:Y:S01]  /*0700*/  SEL R18, RZ, 0x1, !P1 ;  /* 0x00000001ff127807 */ /* 0x000fe20004800000 */
[----:B------:R-:W0:Y:S02]  /*0710*/  FENCE.VIEW.ASYNC.S ;  /* 0x00000000000073c6 */ /* 0x000e240000000000 */
[----:B0-----:R0:W1:Y:S01]  /*0720*/  @!UP0 SYNCS.EXCH.64 URZ, [UR6+0x50], UR4 ;  /* 0x00005004063f85b2 */ /* 0x0010620008000100 */
[----:B------:R-:W-:Y:S02]  /*0730*/  @P4 LEA.HI R0, R19, R19, RZ, 0x1 ;  /* 0x0000001313004211 */ /* 0x000fe400078f08ff */
[----:B------:R-:W-:Y:S02]  /*0740*/  SEL R18, R18, 0x2, P6 ;  /* 0x0000000212127807 */ /* 0x000fe40003000000 */
[----:B------:R-:W-:-:S04]  /*0750*/  @P4 SHF.R.S32.HI R0, RZ, 0x1, R0 ;  /* 0x00000001ff004819 */ /* 0x000fc80000011400 */
[----:B------:R-:W-:Y:S02]  /*0760*/  @P4 ISETP.NE.AND P5, PT, R0, R11, PT ;  /* 0x0000000b0000420c */ /* 0x000fe40003fa5270 */
[----:B------:R-:W-:Y:S02]  /*0770*/  SEL R11, RZ, 0x1, !P0 ;  /* 0x00000001ff0b7807 */ /* 0x000fe40004000000 */
[----:B------:R-:W-:Y:S02]  /*0780*/  @P4 SEL R22, RZ, 0x1, P5 ;  /* 0x00000001ff164807 */ /* 0x000fe40002800000 */
[----:B------:R-:W-:Y:S01]  /*0790*/  LOP3.LUT R0, R95, 0x7f, RZ, 0xc0, !PT ;  /* 0x0000007f5f007812 */ /* 0x000fe200078ec0ff */
[----:B------:R0:W2:Y:S01]  /*07a0*/  @!UP1 SYNCS.EXCH.64 URZ, [UR6+0x58], UR4 ;  /* 0x00005804063f95b2 */ /* 0x0000a20008000100 */
[----:B------:R-:W-:Y:S01]  /*07b0*/  LOP3.LUT R22, R22, R11, RZ, 0xc0, !PT ;  /* 0x0000000b16167212 */ /* 0x000fe200078ec0ff */
[----:B------:R-:W-:Y:S01]  /*07c0*/  NOP ;  /* 0x0000000000007918 */ /* 0x000fe20000000000 */
[----:B------:R-:W-:Y:S05]  /*07d0*/  @!P2 BRA `(.L_x_3) ;  /* 0x000000000008a947 */ /* 0x000fea0003800000 */
[----:B-12---:R-:W-:Y:S01]  /*07e0*/  UCGABAR_ARV ;  /* 0x00000000000079c7 */ /* 0x006fe20008000000 */
[----:B------:R-:W-:Y:S05]  /*07f0*/  BRA `(.L_x_4) ;  /* 0x0000000000047947 */ /* 0x000fea0003800000 */
.L_x_3:
[----:B-12---:R-:W-:Y:S01]  /*0800*/  NOP ;  /* 0x0000000000007918 */ /* 0x006fe20000000000 */
.L_x_4:
[----:B------:R-:W1:Y:S01]  /*0810*/  LDC R2, c[0x0][0x65c] ;  /* 0x00019700ff027b82 */ /* 0x000e620000000800 */
[----:B------:R-:W-:Y:S02]  /*0820*/  IMAD.U32 R10, RZ, RZ, UR8 ;  /* 0x00000008ff0a7e24 */ /* 0x000fe4000f8e00ff */
[----:B------:R-:W-:Y:S01]  /*0830*/  IMAD.MOV.U32 R11, RZ, RZ, RZ ;  /* 0x000000ffff0b7224 */ /* 0x000fe200078e00ff */
[----:B-1----:R-:W-:-:S04]  /*0840*/  ISETP.NE.AND P1, PT, R2, 0x1, PT ;  /* 0x000000010200780c */ /* 0x002fc80003f25270 */
[----:B------:R-:W-:-:S09]  /*0850*/  P2R R5, PR, RZ, 0x2 ;  /* 0x00000002ff057803 */ /* 0x000fd20000000000 */
[----:B------:R-:W1:Y:S01]  /*0860*/  @P1 LDC R17, c[0x0][0x10] ;  /* 0x00000400ff111b82 */ /* 0x000e620000000800 */
[----:B------:R-:W-:Y:S02]  /*0870*/  @P1 IMAD.MOV.U32 R5, RZ, RZ, RZ ;  /* 0x000000ffff051224 */ /* 0x000fe400078e00ff */
[----:B------:R-:W-:-:S05]  /*0880*/  @P1 IMAD.MOV.U32 R15, RZ, RZ, RZ ;  /* 0x000000ffff0f1224 */ /* 0x000fca00078e00ff */
[----:B------:R-:W2:Y:S01]  /*0890*/  @!P1 LDC R13, c[0x0][0xc] ;  /* 0x00000300ff0d9b82 */ /* 0x000ea20000000800 */
[----:B0-----:R-:W-:Y:S01]  /*08a0*/  ULDC UR4, c[0x0][0xc] ;  /* 0x0000030000047ab9 */ /* 0x001fe20000000800 */
[----:B------:R-:W-:Y:S01]  /*08b0*/  ULDC UR5, c[0x0][0x10] ;  /* 0x0000040000057ab9 */ /* 0x000fe20000000800 */
[----:B------:R-:W-:Y:S01]  /*08c0*/  ULDC UR6, c[0x0][0x14] ;  /* 0x0000050000067ab9 */ /* 0x000fe20000000800 */
[----:B------:R-:W-:-:S04]  /*08d0*/  UIMAD.WIDE.U32 UR4, UR4, UR5, URZ ;  /* 0x00000005040472a5 */ /* 0x000fc8000f8e003f */
[----:B------:R-:W-:Y:S02]  /*08e0*/  UIMAD.WIDE.U32 UR36, UR4, UR6, URZ ;  /* 0x00000006042472a5 */ /* 0x000fe4000f8e003f */
[----:B------:R-:W-:-:S04]  /*08f0*/  UIMAD UR42, UR5, UR6, URZ ;  /* 0x00000006052a72a4 */ /* 0x000fc8000f8e023f */
[----:B------:R-:W-:Y:S01]  /*0900*/  UIADD3 UR42, UR37, UR42, URZ ;  /* 0x0000002a252a7290 */ /* 0x000fe2000fffe03f */
[----:B-1----:R-:W-:-:S04]  /*0910*/  @P1 IMAD.WIDE.U32 R16, R17, UR8, R4 ;  /* 0x0000000811101c25 */ /* 0x002fc8000f8e0004 */
[----:B------:R-:W-:Y:S02]  /*0920*/  @P1 IMAD.IADD R17, R17, 0x1, R15 ;  /* 0x0000000111111824 */ /* 0x000fe400078e020f */
[----:B--2---:R-:W-:-:S04]  /*0930*/  @!P1 IMAD.WIDE.U32 R10, R4, R13, R10 ;  /* 0x0000000d040a9225 */ /* 0x004fc800078e000a */
[----:B------:R-:W-:Y:S02]  /*0940*/  @!P1 IMAD.MOV.U32 R16, RZ, RZ, R10 ;  /* 0x000000ffff109224 */ /* 0x000fe400078e000a */
[----:B------:R-:W-:Y:S01]  /*0950*/  @!P1 IMAD.MOV.U32 R17, RZ, RZ, R11 ;  /* 0x000000ffff119224 */ /* 0x000fe200078e000b */
[----:B------:R-:W-:Y:S06]  /*0960*/  @!P2 BRA `(.L_x_5) ;  /* 0x00000000000ca947 */ /* 0x000fec0003800000 */
[----:B------:R-:W-:Y:S01]  /*0970*/  UCGABAR_WAIT ;  /* 0x0000000000007dc7 */ /* 0x000fe20008000000 */
[----:B------:R-:W-:Y:S01]  /*0980*/  CCTL.IVALL ;  /* 0x00000000ff00798f */ /* 0x000fe20002000000 */
[----:B------:R-:W-:Y:S05]  /*0990*/  BRA `(.L_x_6) ;  /* 0x0000000000047947 */ /* 0x000fea0003800000 */
.L_x_5:
[----:B------:R-:W-:Y:S06]  /*09a0*/  BAR.SYNC.DEFER_BLOCKING 0x0 ;  /* 0x0000000000007b1d */ /* 0x000fec0000010000 */
.L_x_6:
[----:B------:R-:W-:Y:S05]  /*09b0*/  @!P3 BRA `(.L_x_7) ;  /* 0x0000005c008cb947 */ /* 0x000fea0003800000 */
[----:B------:R-:W-:-:S13]  /*09c0*/  ISETP.GT.U32.AND P0, PT, R8, 0x1, PT ;  /* 0x000000010800780c */ /* 0x000fda0003f04070 */
[----:B------:R-:W-:Y:S05]  /*09d0*/  @P0 EXIT ;  /* 0x000000000000094d */ /* 0x000fea0003800000 */
[----:B------:R-:W-:Y:S01]  /*09e0*/  ULDC.64 UR4, c[0x0][0x650] ;  /* 0x0001940000047ab9 */ /* 0x000fe20000000a00 */
[----:B------:R-:W-:Y:S01]  /*09f0*/  PRMT R3, RZ, 0x7610, R3 ;  /* 0x00007610ff037816 */ /* 0x000fe20000000003 */
[----:B------:R-:W-:Y:S01]  /*0a00*/  IMAD.MOV.U32 R103, RZ, RZ, -0x1 ;  /* 0xffffffffff677424 */ /* 0x000fe200078e00ff */
[----:B------:R-:W-:Y:S01]  /*0a10*/  ISETP.GE.U32.AND P0, PT, R16, UR4, PT ;  /* 0x0000000410007c0c */ /* 0x000fe2000bf06070 */
[----:B------:R-:W-:Y:S02]  /*0a20*/  IMAD.MOV.U32 R100, RZ, RZ, -0x1 ;  /* 0xffffffffff647424 */ /* 0x000fe400078e00ff */
[----:B------:R-:W-:Y:S01]  /*0a30*/  IMAD.MOV.U32 R101, RZ, RZ, -0x1 ;  /* 0xffffffffff657424 */ /* 0x000fe200078e00ff */
[----:B------:R-:W-:-:S13]  /*0a40*/  ISETP.GE.U32.AND.EX P0, PT, R17, UR5, PT, P0 ;  /* 0x0000000511007c0c */ /* 0x000fda000bf06100 */
[----:B------:R-:W-:Y:S05]  /*0a50*/  @P0 BRA `(.L_x_8) ;  /* 0x0000000400280947 */ /* 0x000fea0003800000 */
[----:B------:R-:W0:Y:S01]  /*0a60*/  LDC.64 R24, c[0x0][0x628] ;  /* 0x00018a00ff187b82 */ /* 0x000e220000000a00 */
[----:B------:R-:W-:Y:S02]  /*0a70*/  IMAD.MOV.U32 R10, RZ, RZ, R16 ;  /* 0x000000ffff0a7224 */ /* 0x000fe400078e0010 */
[----:B------:R-:W-:-:S05]  /*0a80*/  IMAD.MOV.U32 R11, RZ, RZ, R17 ;  /* 0x000000ffff0b7224 */ /* 0x000fca00078e0011 */
[----:B------:R-:W1:Y:S08]  /*0a90*/  LDC R8, c[0x0][0x630] ;  /* 0x00018c00ff087b82 */ /* 0x000e700000000800 */
[----:B------:R-:W2:Y:S01]  /*0aa0*/  LDC.64 R26, c[0x0][0x620] ;  /* 0x00018800ff1a7b82 */ /* 0x000ea20000000a00 */
[----:B0-----:R-:W-:-:S04]  /*0ab0*/  ISETP.NE.U32.AND P0, PT, R24, RZ, PT ;  /* 0x000000ff1800720c */ /* 0x001fc80003f05070 */
[----:B------:R-:W-:-:S13]  /*0ac0*/  ISETP.NE.AND.EX P0, PT, R25, RZ, PT, P0 ;  /* 0x000000ff1900720c */ /* 0x000fda0003f05300 */
[----:B-12---:R-:W-:Y:S05]  /*0ad0*/  @!P0 BRA `(.L_x_9) ;  /* 0x0000000000288947 */ /* 0x006fea0003800000 */
[----:B------:R-:W0:Y:S02]  /*0ae0*/  LDC R3, c[0x0][0x634] ;  /* 0x00018d00ff037b82 */ /* 0x000e240000000800 */
[----:B0-----:R-:W-:-:S05]  /*0af0*/  IADD3 R3, P0, R16, R3, RZ ;  /* 0x0000000310037210 */ /* 0x001fca0007f1e0ff */
[----:B------:R-:W-:-:S04]  /*0b00*/  IMAD.X R21, RZ, RZ, R17, P0 ;  /* 0x000000ffff157224 */ /* 0x000fc800000e0611 */
[----:B------:R-:W-:-:S04]  /*0b10*/  IMAD.WIDE.U32 R10, R21, R24, RZ ;  /* 0x00000018150a7225 */ /* 0x000fc800078e00ff */
[----:B------:R-:W-:-:S04]  /*0b20*/  IMAD.WIDE.U32 R12, P0, R3, R25, R10 ;  /* 0x00000019030c7225 */ /* 0x000fc8000780000a */
[----:B------:R-:W-:-:S04]  /*0b30*/  IMAD.WIDE.U32 R10, R3, R24, RZ ;  /* 0x00000018030a7225 */ /* 0x000fc800078e00ff */
[----:B------:R-:W-:Y:S01]  /*0b40*/  IMAD.X R15, RZ, RZ, RZ, P0 ;  /* 0x000000ffff0f7224 */ /* 0x000fe200000e06ff */
[----:B------:R-:W-:Y:S01]  /*0b50*/  IADD3 RZ, P0, R11, R12, RZ ;  /* 0x0000000c0bff7210 */ /* 0x000fe20007f1e0ff */
[----:B------:R-:W-:-:S04]  /*0b60*/  IMAD.MOV.U32 R14, RZ, RZ, R13 ;  /* 0x000000ffff0e7224 */ /* 0x000fc800078e000d */
[----:B------:R-:W-:-:S08]  /*0b70*/  IMAD.WIDE.U32.X R10, R21, R25, R14, P0 ;  /* 0x00000019150a7225 */ /* 0x000fd000000e040e */
.L_x_9:
[----:B------:R-:W0:Y:S01]  /*0b80*/  LDC.64 R30, c[0x0][0x640] ;  /* 0x00019000ff1e7b82 */ /* 0x000e220000000a00 */
[-CC-:B------:R-:W-:Y:S02]  /*0b90*/  SHF.R.U64 R101, R10, R8.reuse, R11.reuse ;  /* 0x000000080a657219 */ /* 0x180fe4000000120b */
[----:B------:R-:W-:Y:S02]  /*0ba0*/  SHF.R.U32.HI R3, RZ, R8, R11 ;  /* 0x00000008ff037219 */ /* 0x000fe4000001160b */
[----:B------:R-:W-:-:S03]  /*0bb0*/  IADD3 R5, P0, RZ, -R101, RZ ;  /* 0x80000065ff057210 */ /* 0x000fc60007f1e0ff */
[----:B------:R-:W1:Y:S02]  /*0bc0*/  LDC R12, c[0x0][0x618] ;  /* 0x00018600ff0c7b82 */ /* 0x000e640000000800 */
[----:B------:R-:W-:Y:S02]  /*0bd0*/  IMAD.X R3, RZ, RZ, ~R3, P0 ;  /* 0x000000ffff037224 */ /* 0x000fe400000e0e03 */
[----:B------:R-:W-:-:S04]  /*0be0*/  IMAD.WIDE.U32 R10, R5, R26, R16 ;  /* 0x0000001a050a7225 */ /* 0x000fc800078e0010 */
[----:B------:R-:W2:Y:S01]  /*0bf0*/  LDC R20, c[0x0][0x608] ;  /* 0x00018200ff147b82 */ /* 0x000ea20000000800 */
[----:B------:R-:W-:Y:S02]  /*0c00*/  IMAD R8, R3, R26, RZ ;  /* 0x0000001a03087224 */ /* 0x000fe400078e02ff */
[----:B------:R-:W-:Y:S02]  /*0c10*/  IMAD.MOV.U32 R3, RZ, RZ, -0x1 ;  /* 0xffffffffff037424 */ /* 0x000fe400078e00ff */
[----:B------:R-:W-:Y:S02]  /*0c20*/  IMAD R5, R5, R27, R8 ;  /* 0x0000001b05057224 */ /* 0x000fe400078e0208 */
[----:B------:R-:W-:Y:S01]  /*0c30*/  IMAD R26, R9, R23, R4 ;  /* 0x00000017091a7224 */ /* 0x000fe200078e0204 */
[----:B------:R-:W3:Y:S01]  /*0c40*/  LDC R28, c[0x0][0x658] ;  /* 0x00019600ff1c7b82 */ /* 0x000ee20000000800 */
[----:B------:R-:W-:Y:S01]  /*0c50*/  IMAD.IADD R5, R11, 0x1, R5 ;  /* 0x000000010b057824 */ /* 0x000fe200078e0205 */
[----:B0-----:R-:W-:Y:S01]  /*0c60*/  ISETP.NE.U32.AND P0, PT, R30, RZ, PT ;  /* 0x000000ff1e00720c */ /* 0x001fe20003f05070 */
[----:B------:R-:W-:-:S03]  /*0c70*/  IMAD.MOV.U32 R23, RZ, RZ, 0x1 ;  /* 0x00000001ff177424 */ /* 0x000fc600078e00ff */
[----:B------:R-:W-:Y:S02]  /*0c80*/  ISETP.NE.AND.EX P0, PT, R31, RZ, PT, P0 ;  /* 0x000000ff1f00720c */ /* 0x000fe40003f05300 */
[----:B------:R-:W0:Y:S01]  /*0c90*/  LDC R24, c[0x0][0x600] ;  /* 0x00018000ff187b82 */ /* 0x000e220000000800 */
[-CC-:B-1----:R-:W-:Y:S02]  /*0ca0*/  SHF.R.U64 R14, R10, R12.reuse, R5.reuse ;  /* 0x0000000c0a0e7219 */ /* 0x182fe40000001205 */
[----:B------:R-:W-:-:S05]  /*0cb0*/  SHF.R.U32.HI R5, RZ, R12, R5 ;  /* 0x0000000cff057219 */ /* 0x000fca0000011605 */
[----:B------:R-:W1:Y:S01]  /*0cc0*/  LDC R15, c[0x0][0x648] ;  /* 0x00019200ff0f7b82 */ /* 0x000e620000000800 */
[-CC-:B--2---:R-:W-:Y:S02]  /*0cd0*/  SHF.R.U64 R27, R14, R20.reuse, R5.reuse ;  /* 0x000000140e1b7219 */ /* 0x184fe40000001205 */
[----:B------:R-:W-:-:S05]  /*0ce0*/  SHF.R.U32.HI R5, RZ, R20, R5 ;  /* 0x00000014ff057219 */ /* 0x000fca0000011605 */
[----:B------:R-:W2:Y:S01]  /*0cf0*/  LDC R21, c[0x0][0x638] ;  /* 0x00018e00ff157b82 */ /* 0x000ea20000000800 */
[-CC-:B---3--:R-:W-:Y:S02]  /*0d00*/  SHF.R.U64 R20, R27, R28.reuse, R5.reuse ;  /* 0x0000001c1b147219 */ /* 0x188fe40000001205 */
[-C--:B------:R-:W-:Y:S02]  /*0d10*/  SHF.L.U32 R3, R3, R28.reuse, RZ ;  /* 0x0000001c03037219 */ /* 0x080fe400000006ff */
[----:B------:R-:W-:Y:S01]  /*0d20*/  SHF.R.U32.HI R5, RZ, R28, R5 ;  /* 0x0000001cff057219 */ /* 0x000fe20000011605 */
[----:B------:R-:W-:Y:S01]  /*0d30*/  IMAD.MOV.U32 R4, RZ, RZ, R20 ;  /* 0x000000ffff047224 */ /* 0x000fe200078e0014 */
[----:B------:R-:W-:Y:S01]  /*0d40*/  LOP3.LUT R12, RZ, R3, RZ, 0x33, !PT ;  /* 0x00000003ff0c7212 */ /* 0x000fe200078e33ff */
[----:B------:R-:W3:Y:S01]  /*0d50*/  LDC R25, c[0x0][0x610] ;  /* 0x00018400ff197b82 */ /* 0x000ee20000000800 */
[----:B------:R-:W-:Y:S05]  /*0d60*/  @!P0 BRA `(.L_x_10) ;  /* 0x0000000000288947 */ /* 0x000fea0003800000 */
[----:B------:R-:W4:Y:S02]  /*0d70*/  LDC R3, c[0x0][0x64c] ;  /* 0x00019300ff037b82 */ /* 0x000f240000000800 */
[----:B----4-:R-:W-:-:S05]  /*0d80*/  IADD3 R3, P0, R20, R3, RZ ;  /* 0x0000000314037210 */ /* 0x010fca0007f1e0ff */
        /* <DEDUP_REMOVED lines=8> */
.L_x_10:
[----:B-1----:R-:W-:Y:S01]  /*0e10*/  SHF.R.U64 R4, R4, R15, R5 ;  /* 0x0000000f04047219 */ /* 0x002fe20000001205 */
[----:B0-----:R-:W-:Y:S01]  /*0e20*/  VIADD R5, R24, 0xffffffff ;  /* 0xffffffff18057836 */ /* 0x001fe20000000000 */
[----:B------:R-:W-:Y:S02]  /*0e30*/  SHF.L.U32 R3, R23, R28, RZ ;  /* 0x0000001c17037219 */ /* 0x000fe400000006ff */
[----:B------:R-:W-:Y:S01]  /*0e40*/  LOP3.LUT R12, R27, R12, RZ, 0xc0, !PT ;  /* 0x0000000c1b0c7212 */ /* 0x000fe200078ec0ff */
[----:B------:R-:W-:Y:S01]  /*0e50*/  IMAD.MOV R8, RZ, RZ, -R4 ;  /* 0x000000ffff087224 */ /* 0x000fe200078e0a04 */
[----:B------:R-:W-:-:S03]  /*0e60*/  SEL R7, R7, R26, !P1 ;  /* 0x0000001a07077207 */ /* 0x000fc60004800000 */
[----:B------:R-:W-:Y:S01]  /*0e70*/  IMAD R12, R3, R4, R12 ;  /* 0x00000004030c7224 */ /* 0x000fe200078e020c */
[----:B------:R-:W-:Y:S01]  /*0e80*/  LOP3.LUT R4, R14, R5, RZ, 0xc0, !PT ;  /* 0x000000050e047212 */ /* 0x000fe200078ec0ff */
[----:B--2---:R-:W-:Y:S02]  /*0e90*/  IMAD R3, R8, R21, R20 ;  /* 0x0000001508037224 */ /* 0x004fe400078e0214 */
[----:B---3--:R-:W-:Y:S02]  /*0ea0*/  IMAD R7, R12, R25, R7 ;  /* 0x000000190c077224 */ /* 0x008fe400078e0207 */
[----:B------:R-:W-:Y:S02]  /*0eb0*/  IMAD.MOV.U32 R5, RZ, RZ, 0x1 ;  /* 0x00000001ff057424 */ /* 0x000fe400078e00ff */
[----:B------:R-:W-:-:S03]  /*0ec0*/  IMAD R4, R3, R24, R4 ;  /* 0x0000001803047224 */ /* 0x000fc600078e0204 */
[----:B------:R-:W-:Y:S02]  /*0ed0*/  PRMT R3, R5, 0x7610, R3 ;  /* 0x0000761005037816 */ /* 0x000fe40000000003 */
[----:B------:R-:W-:Y:S02]  /*0ee0*/  SEL R100, R4, R7, !P1 ;  /* 0x0000000704647207 */ /* 0x000fe40004800000 */
[----:B------:R-:W-:-:S07]  /*0ef0*/  SEL R103, R7, R4, !P1 ;  /* 0x0000000407677207 */ /* 0x000fce0004800000 */
.L_x_8:
[----:B------:R-:W-:-:S08]  /*0f00*/  NOP ;  /* 0x0000000000007918 */ /* 0x000fd00000000000 */
[----:B------:R-:W0:Y:S02]  /*0f10*/  USETMAXREG.TRY_ALLOC.CTAPOOL UP0, 0xe8 ;  /* 0x000000e8000079c8 */ /* 0x000e240008000600 */
[----:B0-----:R-:W-:-:S13]  /*0f20*/  PLOP3.LUT P0, PT, PT, PT, UP0, 0x80, 0x0 ;  /* 0x000000000000781c */ /* 0x001fda0003f0f008 */
[----:B------:R-:W-:Y:S05]  /*0f30*/  @!P0 BRA `(.L_x_8) ;  /* 0xfffffffc00f08947 */ /* 0x000fea000383ffff */
[----:B------:R-:W-:Y:S01]  /*0f40*/  ULDC.64 UR4, c[0x0][0x598] ;  /* 0x0001660000047ab9 */ /* 0x000fe20000000a00 */
[----:B------:R-:W-:Y:S01]  /*0f50*/  ULDC.64 UR38, c[0x0][0x208] ;  /* 0x0000820000267ab9 */ /* 0x000fe20000000a00 */
[----:B------:R-:W-:-:S04]  /*0f60*/  ISETP.NE.U32.AND P0, PT, RZ, UR4, PT ;  /* 0x00000004ff007c0c */ /* 0x000fc8000bf05070 */
[----:B------:R-:W-:-:S13]  /*0f70*/  ISETP.NE.AND.EX P0, PT, RZ, UR5, PT, P0 ;  /* 0x00000005ff007c0c */ /* 0x000fda000bf05300 */
[----:B------:R-:W-:Y:S05]  /*0f80*/  @!P0 BRA `(.L_x_11) ;  /* 0x00000000001c8947 */ /* 0x000fea0003800000 */
[----:B------:R-:W0:Y:S02]  /*0f90*/  LDC.64 R4, c[0x0][0x598] ;  /* 0x00016600ff047b82 */ /* 0x000e240000000a00 */
[----:B0-----:R-:W2:Y:S02]  /*0fa0*/  LDG.E.64 R4, desc[UR38][R4.64] ;  /* 0x0000002604047981 */ /* 0x001ea4000c1e1b00 */
[----:B--2---:R-:W-:-:S04]  /*0fb0*/  ISETP.NE.U32.AND P0, PT, R4, RZ, PT ;  /* 0x000000ff0400720c */ /* 0x004fc80003f05070 */
[----:B------:R-:W-:-:S13]  /*0fc0*/  ISETP.NE.AND.EX P0, PT, R5, RZ, PT, P0 ;  /* 0x000000ff0500720c */ /* 0x000fda0003f05300 */
[----:B------:R-:W-:Y:S05]  /*0fd0*/  @!P0 BRA `(.L_x_11) ;  /* 0x0000000000088947 */ /* 0x000fea0003800000 */
[----:B------:R0:W5:Y:S01]  /*0fe0*/  LD.E R23, desc[UR38][R4.64] ;  /* 0x0000002604177980 */ /* 0x000162000c101900 */
[----:B------:R-:W-:Y:S05]  /*0ff0*/  BRA `(.L_x_12) ;  /* 0x0000000000247947 */ /* 0x000fea0003800000 */
.L_x_11:
[----:B------:R-:W-:Y:S02]  /*1000*/  ULDC.64 UR4, c[0x0][0x588] ;  /* 0x0001620000047ab9 */ /* 0x000fe40000000a00 */
[----:B------:R-:W-:-:S04]  /*1010*/  ISETP.NE.U32.AND P0, PT, RZ, UR4, PT ;  /* 0x00000004ff007c0c */ /* 0x000fc8000bf05070 */
[----:B------:R-:W-:-:S13]  /*1020*/  ISETP.NE.AND.EX P0, PT, RZ, UR5, PT, P0 ;  /* 0x00000005ff007c0c */ /* 0x000fda000bf05300 */
[----:B------:R-:W-:Y:S05]  /*1030*/  @!P0 BRA `(.L_x_13) ;  /* 0x00000000000c8947 */ /* 0x000fea0003800000 */
[----:B------:R-:W0:Y:S02]  /*1040*/  LDC.64 R4, c[0x0][0x588] ;  /* 0x00016200ff047b82 */ /* 0x000e240000000a00 */
[----:B0-----:R1:W5:Y:S01]  /*1050*/  LDG.E R23, desc[UR38][R4.64] ;  /* 0x0000002604177981 */ /* 0x001362000c1e1900 */
[----:B------:R-:W-:Y:S05]  /*1060*/  BRA `(.L_x_12) ;  /* 0x0000000000087947 */ /* 0x000fea0003800000 */
.L_x_13:
[----:B------:R-:W-:Y:S02]  /*1070*/  ULDC UR4, c[0x0][0x580] ;  /* 0x0001600000047ab9 */ /* 0x000fe40000000800 */
[----:B------:R-:W-:-:S07]  /*1080*/  IMAD.U32 R23, RZ, RZ, UR4 ;  /* 0x00000004ff177e24 */ /* 0x000fce000f8e00ff */
.L_x_12:
[----:B------:R-:W-:Y:S02]  /*1090*/  ULDC.64 UR4, c[0x0][0x5a0] ;  /* 0x0001680000047ab9 */ /* 0x000fe40000000a00 */
[----:B------:R-:W-:-:S04]  /*10a0*/  ISETP.NE.U32.AND P0, PT, RZ, UR4, PT ;  /* 0x00000004ff007c0c */ /* 0x000fc8000bf05070 */
[----:B------:R-:W-:-:S13]  /*10b0*/  ISETP.NE.AND.EX P0, PT, RZ, UR5, PT, P0 ;  /* 0x00000005ff007c0c */ /* 0x000fda000bf05300 */
[----:B------:R-:W-:Y:S05]  /*10c0*/  @!P0 BRA `(.L_x_14) ;  /* 0x00000000001c8947 */ /* 0x000fea0003800000 */
[----:B01----:R-:W0:Y:S02]  /*10d0*/  LDC.64 R4, c[0x0][0x5a0] ;  /* 0x00016800ff047b82 */ /* 0x003e240000000a00 */
[----:B0-----:R-:W2:Y:S02]  /*10e0*/  LDG.E.64 R4, desc[UR38][R4.64] ;  /* 0x0000002604047981 */ /* 0x001ea4000c1e1b00 */
[----:B--2---:R-:W-:-:S04]  /*10f0*/  ISETP.NE.U32.AND P0, PT, R4, RZ, PT ;  /* 0x000000ff0400720c */ /* 0x004fc80003f05070 */
[----:B------:R-:W-:-:S13]  /*1100*/  ISETP.NE.AND.EX P0, PT, R5, RZ, PT, P0 ;  /* 0x000000ff0500720c */ /* 0x000fda0003f05300 */
[----:B------:R-:W-:Y:S05]  /*1110*/  @!P0 BRA `(.L_x_14) ;  /* 0x0000000000088947 */ /* 0x000fea0003800000 */
[----:B------:R0:W5:Y:S01]  /*1120*/  LD.E R90, desc[UR38][R4.64] ;  /* 0x00000026045a7980 */ /* 0x000162000c101900 */
[----:B------:R-:W-:Y:S05]  /*1130*/  BRA `(.L_x_15) ;  /* 0x0000000000247947 */ /* 0x000fea0003800000 */
.L_x_14:
[----:B------:R-:W-:Y:S02]  /*1140*/  ULDC.64 UR4, c[0x0][0x590] ;  /* 0x0001640000047ab9 */ /* 0x000fe40000000a00 */
[----:B------:R-:W-:-:S04]  /*1150*/  ISETP.NE.U32.AND P0, PT, RZ, UR4, PT ;  /* 0x00000004ff007c0c */ /* 0x000fc8000bf05070 */
[----:B------:R-:W-:-:S13]  /*1160*/  ISETP.NE.AND.EX P0, PT, RZ, UR5, PT, P0 ;  /* 0x00000005ff007c0c */ /* 0x000fda000bf05300 */
[----:B------:R-:W-:Y:S05]  /*1170*/  @!P0 BRA `(.L_x_16) ;  /* 0x00000000000c8947 */ /* 0x000fea0003800000 */
[----:B------:R-:W2:Y:S02]  /*1180*/  LDC.64 R90, c[0x0][0x590] ;  /* 0x00016400ff5a7b82 */ /* 0x000ea40000000a00 */
[----:B--2---:R2:W5:Y:S01]  /*1190*/  LDG.E R90, desc[UR38][R90.64] ;  /* 0x000000265a5a7981 */ /* 0x004562000c1e1900 */
[----:B------:R-:W-:Y:S05]  /*11a0*/  BRA `(.L_x_15) ;  /* 0x0000000000087947 */ /* 0x000fea0003800000 */
.L_x_16:
[----:B------:R-:W-:Y:S02]  /*11b0*/  ULDC UR4, c[0x0][0x584] ;  /* 0x0001610000047ab9 */ /* 0x000fe40000000800 */
[----:B------:R-:W-:-:S07]  /*11c0*/  IMAD.U32 R90, RZ, RZ, UR4 ;  /* 0x00000004ff5a7e24 */ /* 0x000fce000f8e00ff */
.L_x_15:
[----:B------:R-:W-:-:S13]  /*11d0*/  LOP3.LUT P0, RZ, R3, 0xff, RZ, 0xc0, !PT ;  /* 0x000000ff03ff7812 */ /* 0x000fda000780c0ff */
[----:B------:R-:W-:Y:S05]  /*11e0*/  @!P0 EXIT ;  /* 0x000000000000894d */ /* 0x000fea0003800000 */
[----:B------:R-:W3:Y:S01]  /*11f0*/  LDC R93, c[0x0][0x658] ;  /* 0x00019600ff5d7b82 */ /* 0x000ee20000000800 */
[----:B------:R-:W-:Y:S01]  /*1200*/  LOP3.LUT R6, R6, 0x1, RZ, 0xc0, !PT ;  /* 0x0000000106067812 */ /* 0x000fe200078ec0ff */
[----:B------:R-:W-:Y:S01]  /*1210*/  ULDC.64 UR6, c[0x0][0x288] ;  /* 0x0000a20000067ab9 */ /* 0x000fe20000000a00 */
[----:B------:R-:W-:Y:S01]  /*1220*/  SHF.R.U32.HI R3, RZ, 0x2, R95 ;  /* 0x00000002ff037819 */ /* 0x000fe2000001165f */
[----:B------:R-:W-:Y:S01]  /*1230*/  UIADD3 UR4, UR7, 0x1f, URZ ;  /* 0x0000001f07047890 */ /* 0x000fe2000fffe03f */
[----:B------:R-:W-:Y:S01]  /*1240*/  SHF.R.U32.HI R0, RZ, 0x1, R0 ;  /* 0x00000001ff007819 */ /* 0x000fe20000011600 */
[----:B------:R-:W-:Y:S01]  /*1250*/  IMAD.SHL.U32 R88, R6, 0x40, RZ ;  /* 0x0000004006587824 */ /* 0x000fe200078e00ff */
[----:B------:R-:W-:Y:S01]  /*1260*/  LOP3.LUT R3, R3, 0x7, RZ, 0xc0, !PT ;  /* 0x0000000703037812 */ /* 0x000fe200078ec0ff */
[----:B01----:R-:W0:Y:S01]  /*1270*/  LDC.64 R4, c[0x0][0x5c8] ;  /* 0x00017200ff047b82 */ /* 0x003e220000000a00 */
[----:B------:R-:W-:Y:S01]  /*1280*/  USHF.R.S32.HI UR5, URZ, 0x1f, UR4 ;  /* 0x0000001f3f057899 */ /* 0x000fe20008011404 */
[----:B------:R-:W-:Y:S01]  /*1290*/  LOP3.LUT R0, R0, 0x30, RZ, 0xc0, !PT ;  /* 0x0000003000007812 */ /* 0x000fe200078ec0ff */
[----:B------:R-:W-:Y:S01]  /*12a0*/  IMAD.MOV.U32 R8, RZ, RZ, 0x1 ;  /* 0x00000001ff087424 */ /* 0x000fe200078e00ff */
[--C-:B------:R-:W-:Y:S01]  /*12b0*/  LOP3.LUT R88, R88, 0x40, R3.reuse, 0xe2, !PT ;  /* 0x0000004058587812 */ /* 0x100fe200078ee203 */
[----:B------:R-:W-:Y:S01]  /*12c0*/  ULEA.HI UR5, UR5, UR4, URZ, 0x5 ;  /* 0x0000000405057291 */ /* 0x000fe2000f8f283f */
[-C--:B------:R-:W-:Y:S01]  /*12d0*/  IADD3 R3, RZ, -R0.reuse, -R3 ;  /* 0x80000000ff037210 */ /* 0x080fe20007ffe803 */
[----:B------:R-:W-:Y:S01]  /*12e0*/  IMAD.U32 R7, RZ, RZ, UR6 ;  /* 0x00000006ff077e24 */ /* 0x000fe2000f8e00ff */
[----:B------:R-:W1:Y:S01]  /*12f0*/  LDC R97, c[0x0][0x600] ;  /* 0x00018000ff617b82 */ /* 0x000e620000000800 */
[----:B------:R-:W-:Y:S01]  /*1300*/  LOP3.LUT R88, R88, R0, RZ, 0xfc, !PT ;  /* 0x0000000058587212 */ /* 0x000fe200078efcff */
[----:B------:R-:W-:Y:S01]  /*1310*/  IMAD.MOV.U32 R0, RZ, RZ, -0x1 ;  /* 0xffffffffff007424 */ /* 0x000fe200078e00ff */
[----:B------:R-:W-:Y:S01]  /*1320*/  USHF.R.S32.HI UR43, URZ, 0x5, UR5 ;  /* 0x000000053f2b7899 */ /* 0x000fe20008011405 */
[C---:B------:R-:W-:Y:S01]  /*1330*/  LOP3.LUT R94, R95.reuse, 0x3, RZ, 0xc0, !PT ;  /* 0x000000035f5e7812 */ /* 0x040fe200078ec0ff */
[----:B------:R-:W-:Y:S01]  /*1340*/  IMAD R3, R6, -0x40, R3 ;  /* 0xffffffc006037824 */ /* 0x000fe200078e0203 */
[C---:B------:R-:W-:Y:S01]  /*1350*/  LOP3.LUT R96, R95.reuse, 0x80, RZ, 0xc0, !PT ;  /* 0x000000805f607812 */ /* 0x040fe200078ec0ff */
[----:B------:R-:W-:Y:S01]  /*1360*/  UISETP.LT.AND UP0, UPT, UR43, 0x1, UPT ;  /* 0x000000012b00788c */ /* 0x000fe2000bf01270 */
[-C--:B---3--:R-:W-:Y:S01]  /*1370*/  SHF.L.U32 R0, R0, R93.reuse, RZ ;  /* 0x0000005d00007219 */ /* 0x088fe200000006ff */
[----:B------:R-:W-:Y:S01]  /*1380*/  ULDC UR4, c[0x0][0x284] ;  /* 0x0000a10000047ab9 */ /* 0x000fe20000000800 */
[----:B------:R-:W-:Y:S01]  /*1390*/  IMAD R94, R94, -0x2, R7 ;  /* 0xfffffffe5e5e7824 */ /* 0x000fe200078e0207 */
[----:B------:R-:W-:Y:S01]  /*13a0*/  USEL UR44, UR43, 0x1, UP0 ;  /* 0x000000012b2c7887 */ /* 0x000fe20008000000 */
[----:B------:R-:W-:Y:S01]  /*13b0*/  SHF.L.U32 R93, R8, R93, RZ ;  /* 0x0000005d085d7219 */ /* 0x000fe200000006ff */
[----:B------:R-:W-:Y:S01]  /*13c0*/  IMAD.SHL.U32 R95, R95, 0x2, RZ ;  /* 0x000000025f5f7824 */ /* 0x000fe200078e00ff */
[----:B------:R-:W-:Y:S01]  /*13d0*/  LOP3.LUT R102, R18, 0x1, RZ, 0xfc, !PT ;  /* 0x0000000112667812 */ /* 0x000fe200078efcff */
[----:B------:R-:W-:Y:S01]  /*13e0*/  VIADD R99, R3, UR4 ;  /* 0x0000000403637c36 */ /* 0x000fe20008000000 */
[C---:B0-----:R-:W-:Y:S01]  /*13f0*/  SHF.L.U64.HI R92, R4.reuse, 0x3, R5 ;  /* 0x00000003045c7819 */ /* 0x041fe20000010205 */
[----:B--2---:R-:W-:Y:S01]  /*1400*/  IMAD.SHL.U32 R91, R4, 0x8, RZ ;  /* 0x00000008045b7824 */ /* 0x004fe200078e00ff */
[----:B------:R-:W-:Y:S01]  /*1410*/  SHF.R.U32.HI R96, RZ, 0x7, R96 ;  /* 0x00000007ff607819 */ /* 0x000fe20000011660 */
[----:B------:R-:W-:Y:S01]  /*1420*/  IMAD.MOV.U32 R89, RZ, RZ, RZ ;  /* 0x000000ffff597224 */ /* 0x000fe200078e00ff */
[----:B------:R-:W-:Y:S01]  /*1430*/  LOP3.LUT R98, RZ, R0, RZ, 0x33, !PT ;  /* 0x00000000ff627212 */ /* 0x000fe200078e33ff */
[----:B------:R-:W-:Y:S01]  /*1440*/  UIADD3 UR44, UR43, -UR44, URZ ;  /* 0x8000002c2b2c7290 */ /* 0x000fe2000fffe03f */
[----:B------:R-:W-:Y:S01]  /*1450*/  UMOV UR40, URZ ;  /* 0x0000003f00287c82 */ /* 0x000fe20008000000 */
[----:B-1----:R-:W-:Y:S01]  /*1460*/  VIADD R97, R97, 0xffffffff ;  /* 0xffffffff61617836 */ /* 0x002fe20000000000 */
[----:B------:R-:W-:-:S09]  /*1470*/  UMOV UR41, URZ ;  /* 0x0000003f00297c82 */ /* 0x000fd20008000000 */
.L_x_162:
[----:B0-----:R-:W0:Y:S01]  /*1480*/  SHFL.IDX PT, R0, R96, RZ, 0x1f ;  /* 0x00001fff60007589 */ /* 0x001e2200000e0000 */
[----:B-1----:R-:W1:Y:S01]  /*1490*/  S2UR UR7, SR_CgaCtaId ;  /* 0x00000000000779c3 */ /* 0x002e620000008800 */
[----:B------:R-:W-:Y:S01]  /*14a0*/  UMOV UR6, 0x400 ;  /* 0x0000040000067882 */ /* 0x000fe20000000000 */
[----:B0-----:R-:W-:Y:S01]  /*14b0*/  R2UR UR4, R0 ;  /* 0x00000000000472ca */ /* 0x001fe200000e0000 */
[----:B-1----:R-:W-:-:S12]  /*14c0*/  ULEA UR6, UR7, UR6, 0x18 ;  /* 0x0000000607067291 */ /* 0x002fd8000f8ec03f */
[----:B------:R-:W-:-:S04]  /*14d0*/  ULEA.HI UR5, UR4, UR4, URZ, 0x1 ;  /* 0x0000000404057291 */ /* 0x000fc8000f8f083f */
[----:B------:R-:W-:-:S04]  /*14e0*/  ULOP3.LUT UR5, UR5, 0x7fffe, URZ, 0xc0, !UPT ;  /* 0x0007fffe05057892 */ /* 0x000fc8000f8ec03f */
[----:B------:R-:W-:-:S03]  /*14f0*/  UIADD3 UR5, UR4, -UR5, URZ ;  /* 0x8000000504057290 */ /* 0x000fc6000fffe03f */
[----:B------:R-:W-:Y:S01]  /*1500*/  ULDC UR4, c[0x0][0x28c] ;  /* 0x0000a30000047ab9 */ /* 0x000fe20000000800 */
[----:B------:R-:W-:Y:S01]  /*1510*/  ULEA UR5, UR5, UR6, 0xd ;  /* 0x0000000605057291 */ /* 0x000fe2000f8e683f */
[----:B------:R-:W-:-:S03]  /*1520*/  ISETP.LT.AND P0, PT, RZ, UR4, PT ;  /* 0x00000004ff007c0c */ /* 0x000fc6000bf01270 */
[----:B------:R-:W-:-:S04]  /*1530*/  UIADD3 UR5, UR5, 0x100, URZ ;  /* 0x0000010005057890 */ /* 0x000fc8000fffe03f */
[----:B------:R-:W-:-:S04]  /*1540*/  USHF.R.U32.HI UR5, URZ, 0x4, UR5 ;  /* 0x000000043f057899 */ /* 0x000fc80008011605 */
[----:B------:R-:W-:-:S04]  /*1550*/  ULOP3.LUT UR5, UR5, 0x3fff, URZ, 0xc0, !UPT ;  /* 0x00003fff05057892 */ /* 0x000fc8000f8ec03f */
[----:B------:R-:W-:Y:S01]  /*1560*/  ULOP3.LUT UR45, UR5, 0x10000, URZ, 0xfc, !UPT ;  /* 0x00010000052d7892 */ /* 0x000fe2000f8efc3f */
[----:B---345:R-:W-:Y:S11]  /*1570*/  @P0 BRA `(.L_x_17) ;  /* 0x0000000000400947 */ /* 0x038ff60003800000 */
[----:B------:R-:W-:Y:S01]  /*1580*/  MOV R0, 0x0 ;  /* 0x0000000000007802 */ /* 0x000fe20000000f00 */
[----:B------:R-:W-:Y:S01]  /*1590*/  ULDC.64 UR4, c[0x4][0x68] ;  /* 0x01001a0000047ab9 */ /* 0x000fe20000000a00 */
[----:B------:R-:W-:Y:S01]  /*15a0*/  ULDC.64 UR6, c[0x4][0x8] ;  /* 0x0100020000067ab9 */ /* 0x000fe20000000a00 */
[----:B------:R-:W-:Y:S01]  /*15b0*/  IMAD.U32 R4, RZ, RZ, UR4 ;  /* 0x00000004ff047e24 */ /* 0x000fe2000f8e00ff */
[----:B------:R0:W1:Y:S01]  /*15c0*/  LDC.64 R14, c[0x4][R0] ;  /* 0x01000000000e7b82 */ /* 0x0000620000000a00 */
[----:B------:R-:W-:Y:S01]  /*15d0*/  IMAD.U32 R5, RZ, RZ, UR5 ;  /* 0x00000005ff057e24 */ /* 0x000fe2000f8e00ff */
[----:B------:R-:W-:Y:S01]  /*15e0*/  ULDC.64 UR4, c[0x4][0x70] ;  /* 0x01001c0000047ab9 */ /* 0x000fe20000000a00 */
[----:B------:R-:W-:Y:S02]  /*15f0*/  IMAD.U32 R10, RZ, RZ, UR6 ;  /* 0x00000006ff0a7e24 */ /* 0x000fe4000f8e00ff */
[----:B------:R-:W-:Y:S02]  /*1600*/  IMAD.U32 R6, RZ, RZ, UR4 ;  /* 0x00000004ff067e24 */ /* 0x000fe4000f8e00ff */
[----:B------:R-:W-:-:S02]  /*1610*/  IMAD.U32 R7, RZ, RZ, UR5 ;  /* 0x00000005ff077e24 */ /* 0x000fc4000f8e00ff */
[----:B------:R-:W-:Y:S02]  /*1620*/  IMAD.U32 R11, RZ, RZ, UR7 ;  /* 0x00000007ff0b7e24 */ /* 0x000fe4000f8e00ff */
[----:B------:R-:W-:Y:S02]  /*1630*/  IMAD.MOV.U32 R8, RZ, RZ, 0x1e1 ;  /* 0x000001e1ff087424 */ /* 0x000fe400078e00ff */
[----:B------:R-:W-:Y:S02]  /*1640*/  IMAD.MOV.U32 R12, RZ, RZ, 0x1 ;  /* 0x00000001ff0c7424 */ /* 0x000fe400078e00ff */
[----:B0-----:R-:W-:-:S07]  /*1650*/  IMAD.MOV.U32 R13, RZ, RZ, RZ ;  /* 0x000000ffff0d7224 */ /* 0x001fce00078e00ff */
[----:B------:R-:W-:-:S07]  /*1660*/  LEPC R20, `(.L_x_17) ;  /* 0x000000001014794e */ /* 0x000fce0000000000 */
[----:B-1---5:R-:W-:Y:S05]  /*1670*/  CALL.ABS.NOINC R14 ;  /* 0x000000000e007343 */ /* 0x022fea0003c00000 */
.L_x_17:
[----:B------:R-:W-:-:S13]  /*1680*/  ISETP.NE.AND P0, PT, R102, 0x3, PT ;  /* 0x000000036600780c */ /* 0x000fda0003f05270 */
[----:B------:R-:W-:Y:S05]  /*1690*/  @!P0 BRA `(.L_x_18) ;  /* 0x0000000000048947 */ /* 0x000fea0003800000 */
[----:B------:R-:W-:Y:S01]  /*16a0*/  BPT.TRAP 0x1 ;  /* 0x000000040000795c */ /* 0x000fe20000300000 */
.L_x_18:
[----:B------:R-:W0:Y:S01]  /*16b0*/  S2UR UR5, SR_CgaCtaId ;  /* 0x00000000000579c3 */ /* 0x000e220000008800 */
[----:B------:R-:W-:Y:S01]  /*16c0*/  UMOV UR4, 0x400 ;  /* 0x0000040000047882 */ /* 0x000fe20000000000 */
[----:B------:R-:W-:Y:S02]  /*16d0*/  IMAD.U32 R0, RZ, RZ, UR40 ;  /* 0x00000028ff007e24 */ /* 0x000fe4000f8e00ff */
[----:B------:R-:W-:-:S03]  /*16e0*/  IMAD.U32 R3, RZ, RZ, UR41 ;  /* 0x00000029ff037e24 */ /* 0x000fc6000f8e00ff */
[----:B------:R-:W-:Y:S01]  /*16f0*/  SHF.L.U32 R0, R0, 0x1f, RZ ;  /* 0x0000001f00007819 */ /* 0x000fe200000006ff */
[----:B0-----:R-:W-:-:S06]  /*1700*/  ULEA UR4, UR5, UR4, 0x18 ;  /* 0x0000000405047291 */ /* 0x001fcc000f8ec03f */
[----:B------:R-:W-:-:S04]  /*1710*/  IMAD.U32 R6, RZ, RZ, UR4 ;  /* 0x00000004ff067e24 */ /* 0x000fc8000f8e00ff */
[----:B------:R-:W-:-:S04]  /*1720*/  IMAD R3, R3, 0x8, R6 ;  /* 0x0000000803037824 */ /* 0x000fc800078e0206 */
[----:B------:R0:W1:Y:S01]  /*1730*/  SYNCS.PHASECHK.TRANS64.TRYWAIT P1, [R3+URZ], R0 ;  /* 0x00000000030075a7 */ /* 0x000062000802017f */
[----:B------:R-:W-:Y:S05]  /*1740*/  @!P0 BRA `(.L_x_19) ;  /* 0x0000000000048947 */ /* 0x000fea0003800000 */
[----:B------:R-:W-:Y:S01]  /*1750*/  BPT.TRAP 0x1 ;  /* 0x000000040000795c */ /* 0x000fe20000300000 */
.L_x_19:
[----:B------:R-:W-:-:S05]  /*1760*/  IMAD.U32 R4, RZ, RZ, UR44 ;  /* 0x0000002cff047e24 */ /* 0x000fca000f8e00ff */
[----:B------:R-:W-:Y:S01]  /*1770*/  ISETP.GE.AND P2, PT, R4, 0x1, PT ;  /* 0x000000010400780c */ /* 0x000fe20003f46270 */
[----:B-1----:R-:W-:-:S12]  /*1780*/  @P1 BRA `(.L_x_20) ;  /* 0x0000000000081947 */ /* 0x002fd80003800000 */
[----:B------:R-:W1:Y:S02]  /*1790*/  SYNCS.PHASECHK.TRANS64.TRYWAIT P1, [R3+URZ], R0 ;  /* 0x00000000030075a7 */ /* 0x000e64000802017f */
[----:B-1----:R-:W-:Y:S05]  /*17a0*/  @!P1 BRA `(.L_x_21) ;  /* 0x0000006400649947 */ /* 0x002fea0003800000 */
.L_x_20:
[----:B------:R-:W-:Y:S05]  /*17b0*/  WARPSYNC.ALL ;  /* 0x0000000000007948 */ /* 0x000fea0003800000 */
[----:B------:R-:W-:Y:S01]  /*17c0*/  R2UR UR4, R6 ;  /* 0x00000000060472ca */ /* 0x000fe200000e0000 */
[----:B------:R-:W-:Y:S01]  /*17d0*/  ULEA UR5, UR41, UR45, 0xa ;  /* 0x0000002d29057291 */ /* 0x000fe2000f8e503f */
[----:B------:R-:W-:Y:S01]  /*17e0*/  WARPGROUP.ARRIVE ;  /* 0x00000000000079c5 */ /* 0x000fe20000000000 */
[----:B------:R-:W-:Y:S01]  /*17f0*/  UMOV UR9, 0x40000040 ;  /* 0x4000004000097882 */ /* 0x000fe20000000000 */
[----:B------:R-:W-:-:S04]  /*1800*/  UMOV UR11, 0x40000040 ;  /* 0x40000040000b7882 */ /* 0x000fc80000000000 */
[----:B------:R-:W-:-:S05]  /*1810*/  UMOV UR8, UR5 ;  /* 0x0000000500087c82 */ /* 0x000fca0008000000 */
[----:B------:R-:W-:-:S04]  /*1820*/  UIADD3 UR4, UR4, 0x10100, URZ ;  /* 0x0001010004047890 */ /* 0x000fc8000fffe03f */
[----:B------:R-:W-:-:S04]  /*1830*/  USHF.R.U32.HI UR4, URZ, 0x4, UR4 ;  /* 0x000000043f047899 */ /* 0x000fc80008011604 */
[----:B------:R-:W-:-:S04]  /*1840*/  ULOP3.LUT UR4, UR4, 0x3fff, URZ, 0xc0, !UPT ;  /* 0x00003fff04047892 */ /* 0x000fc8000f8ec03f */
[----:B------:R-:W-:-:S04]  /*1850*/  ULOP3.LUT UR4, UR4, 0x10000, URZ, 0xfc, !UPT ;  /* 0x0001000004047892 */ /* 0x000fc8000f8efc3f */
[----:B------:R-:W-:-:S07]  /*1860*/  ULEA UR6, UR41, UR4, 0xa ;  /* 0x0000000429067291 */ /* 0x000fce000f8e503f */
[----:B------:R-:W-:Y:S02]  /*1870*/  UMOV UR10, UR6 ;  /* 0x00000006000a7c82 */ /* 0x000fe40008000000 */
[----:B------:R-:W-:Y:S01]  /*1880*/  HGMMA.64x128x8.F32.TF32 R24, gdesc[UR8], RZ, !UPT, gsb0 ;  /* 0x05e00000081879f0 */ /* 0x000fe2000c0028ff */
[----:B------:R-:W-:Y:S02]  /*1890*/  UIADD3 UR8, UR5, 0x2, URZ ;  /* 0x0000000205087890 */ /* 0x000fe4000fffe03f */
[----:B------:R-:W-:Y:S01]  /*18a0*/  UIADD3 UR10, UR6, 0x2, URZ ;  /* 0x00000002060a7890 */ /* 0x000fe2000fffe03f */
[----:B------:R-:W-:Y:S01]  /*18b0*/  UMOV UR9, 0x40000040 ;  /* 0x4000004000097882 */ /* 0x000fe20000000000 */
[----:B------:R-:W-:Y:S01]  /*18c0*/  UMOV UR11, 0x40000040 ;  /* 0x40000040000b7882 */ /* 0x000fe20000000000 */
[----:B------:R-:W-:Y:S02]  /*18d0*/  WARPGROUP.DEPBAR.LE gsb0, 0x0 ;  /* 0x00008000000079c5 */ /* 0x000fe40000010000 */
[----:B------:R-:W-:-:S06]  /*18e0*/  WARPGROUP.ARRIVE ;  /* 0x00000000000079c5 */ /* 0x000fcc0000000000 */
[----:B------:R-:W-:Y:S01]  /*18f0*/  HGMMA.64x128x8.F32.TF32 R24, gdesc[UR8], R24, gsb0 ;  /* 0x05e00000081879f0 */ /* 0x000fe20008002818 */
        /* <DEDUP_REMOVED lines=13> */
[----:B------:R-:W-:Y:S03]  /*19d0*/  HGMMA.64x128x8.F32.TF32 R24, gdesc[UR8], R24, gsb0 ;  /* 0x05e00000081879f0 */ /* 0x000fe60008002818 */
[----:B------:R-:W-:Y:S02]  /*19e0*/  WARPGROUP.DEPBAR.LE gsb0, 0x0 ;  /* 0x00008000000079c5 */ /* 0x000fe40000010000 */
[----:B------:R-:W-:Y:S05]  /*19f0*/  @!P2 BRA `(.L_x_22) ;  /* 0x000000040028a947 */ /* 0x000fea0003800000 */
[----:B------:R-:W-:Y:S01]  /*1a00*/  UIADD3 UR5, UR41, 0x1, URZ ;  /* 0x0000000129057890 */ /* 0x000fe2000fffe03f */
[----:B01----:R-:W-:Y:S02]  /*1a10*/  IMAD.U32 R0, RZ, RZ, UR44 ;  /* 0x0000002cff007e24 */ /* 0x003fe4000f8e00ff */
[----:B------:R-:W-:Y:S01]  /*1a20*/  IMAD.U32 R3, RZ, RZ, UR41 ;  /* 0x00000029ff037e24 */ /* 0x000fe2000f8e00ff */
[----:B------:R-:W-:-:S04]  /*1a30*/  UISETP.NE.AND UP0, UPT, UR5, 0x4, UPT ;  /* 0x000000040500788c */ /* 0x000fc8000bf05270 */
[----:B------:R-:W-:Y:S02]  /*1a40*/  USEL UR6, URZ, 0x1, UP0 ;  /* 0x000000013f067887 */ /* 0x000fe40008000000 */
[----:B------:R-:W-:Y:S02]  /*1a50*/  USEL UR5, UR5, URZ, UP0 ;  /* 0x0000003f05057287 */ /* 0x000fe40008000000 */
[----:B------:R-:W-:-:S06]  /*1a60*/  ULOP3.LUT UR6, UR40, UR6, URZ, 0x3c, !UPT ;  /* 0x0000000628067292 */ /* 0x000fcc000f8e3c3f */
[----:B------:R-:W-:-:S07]  /*1a70*/  IMAD.U32 R7, RZ, RZ, UR6 ;  /* 0x00000006ff077e24 */ /* 0x000fce000f8e00ff */
.L_x_29:
[----:B------:R-:W-:Y:S05]  /*1a80*/  @!P0 BRA `(.L_x_23) ;  /* 0x0000000000048947 */ /* 0x000fea0003800000 */
[----:B------:R-:W-:Y:S01]  /*1a90*/  BPT.TRAP 0x1 ;  /* 0x000000040000795c */ /* 0x000fe20000300000 */
.L_x_23:
[----:B------:R-:W0:Y:S01]  /*1aa0*/  S2UR UR7, SR_CgaCtaId ;  /* 0x00000000000779c3 */ /* 0x000e220000008800 */
[----:B------:R-:W-:Y:S01]  /*1ab0*/  UMOV UR6, 0x400 ;  /* 0x0000040000067882 */ /* 0x000fe20000000000 */
[----:B------:R-:W-:Y:S01]  /*1ac0*/  IMAD.U32 R5, RZ, RZ, UR5 ;  /* 0x00000005ff057e24 */ /* 0x000fe2000f8e00ff */
[----:B------:R-:W-:Y:S01]  /*1ad0*/  SHF.L.U32 R4, R7, 0x1f, RZ ;  /* 0x0000001f07047819 */ /* 0x000fe200000006ff */
[----:B0-----:R-:W-:-:S06]  /*1ae0*/  ULEA UR6, UR7, UR6, 0x18 ;  /* 0x0000000607067291 */ /* 0x001fcc000f8ec03f */
[----:B------:R-:W-:-:S04]  /*1af0*/  IMAD.U32 R6, RZ, RZ, UR6 ;  /* 0x00000006ff067e24 */ /* 0x000fc8000f8e00ff */
[----:B------:R-:W-:-:S04]  /*1b00*/  IMAD R5, R5, 0x8, R6 ;  /* 0x0000000805057824 */ /* 0x000fc800078e0206 */
[----:B------:R0:W1:Y:S01]  /*1b10*/  SYNCS.PHASECHK.TRANS64.TRYWAIT P1, [R5+URZ], R4 ;  /* 0x00000004050075a7 */ /* 0x000062000802017f */
[----:B------:R-:W-:Y:S05]  /*1b20*/  @!P0 BRA `(.L_x_24) ;  /* 0x0000000000048947 */ /* 0x000fea0003800000 */
[----:B------:R-:W-:Y:S01]  /*1b30*/  BPT.TRAP 0x1 ;  /* 0x000000040000795c */ /* 0x000fe20000300000 */
.L_x_24:
[----:B-1----:R-:W-:Y:S05]  /*1b40*/  @P1 BRA `(.L_x_25) ;  /* 0x0000000000081947 */ /* 0x002fea0003800000 */
[----:B------:R-:W1:Y:S02]  /*1b50*/  SYNCS.PHASECHK.TRANS64.TRYWAIT P1, [R5+URZ], R4 ;  /* 0x00000004050075a7 */ /* 0x000e64000802017f */
[----:B-1----:R-:W-:Y:S05]  /*1b60*/  @!P1 BRA `(.L_x_26) ;  /* 0x0000006000889947 */ /* 0x002fea0003800000 */
.L_x_25:
[----:B------:R-:W-:Y:S01]  /*1b70*/  ULEA UR6, UR5, UR45, 0xa ;  /* 0x0000002d05067291 */ /* 0x000fe2000f8e503f */
[----:B------:R-:W-:Y:S01]  /*1b80*/  WARPGROUP.ARRIVE ;  /* 0x00000000000079c5 */ /* 0x000fe20000000000 */
[----:B------:R-:W-:Y:S01]  /*1b90*/  ULEA UR7, UR5, UR4, 0xa ;  /* 0x0000000405077291 */ /* 0x000fe2000f8e503f */
[----:B------:R-:W-:Y:S01]  /*1ba0*/  UMOV UR9, 0x40000040 ;  /* 0x4000004000097882 */ /* 0x000fe20000000000 */
[----:B------:R-:W-:-:S03]  /*1bb0*/  UMOV UR11, 0x40000040 ;  /* 0x40000040000b7882 */ /* 0x000fc60000000000 */
[----:B------:R-:W-:Y:S02]  /*1bc0*/  UMOV UR8, UR6 ;  /* 0x0000000600087c82 */ /* 0x000fe40008000000 */
[----:B------:R-:W-:Y:S02]  /*1bd0*/  UMOV UR10, UR7 ;  /* 0x00000007000a7c82 */ /* 0x000fe40008000000 */
[----:B------:R-:W-:Y:S01]  /*1be0*/  HGMMA.64x128x8.F32.TF32 R24, gdesc[UR8], R24, gsb0 ;  /* 0x05e00000081879f0 */ /* 0x000fe20008002818 */
[----:B------:R-:W-:Y:S02]  /*1bf0*/  UIADD3 UR8, UR6, 0x2, URZ ;  /* 0x0000000206087890 */ /* 0x000fe4000fffe03f */
[----:B------:R-:W-:Y:S01]  /*1c00*/  UIADD3 UR10, UR7, 0x2, URZ ;  /* 0x00000002070a7890 */ /* 0x000fe2000fffe03f */
[----:B------:R-:W-:Y:S01]  /*1c10*/  UMOV UR9, 0x40000040 ;  /* 0x4000004000097882 */ /* 0x000fe20000000000 */
[----:B------:R-:W-:Y:S01]  /*1c20*/  UMOV UR11, 0x40000040 ;  /* 0x40000040000b7882 */ /* 0x000fe20000000000 */
[----:B------:R-:W-:-:S02]  /*1c30*/  WARPGROUP.DEPBAR.LE gsb0, 0x0 ;  /* 0x00008000000079c5 */ /* 0x000fc40000010000 */
        /* <DEDUP_REMOVED lines=18> */
[----:B------:R-:W-:Y:S01]  /*1d60*/  BPT.TRAP 0x1 ;  /* 0x000000040000795c */ /* 0x000fe20000300000 */
.L_x_27:
[----:B------:R-:W-:-:S13]  /*1d70*/  ISETP.NE.AND P1, PT, R22, RZ, PT ;  /* 0x000000ff1600720c */ /* 0x000fda0003f25270 */
[----:B01----:R-:W-:-:S04]  /*1d80*/  @P1 IMAD R4, R3, 0x8, R6 ;  /* 0x0000000803041824 */ /* 0x003fc800078e0206 */
[----:B------:R-:W-:-:S05]  /*1d90*/  @P1 VIADD R4, R4, 0x20 ;  /* 0x0000002004041836 */ /* 0x000fca0000000000 */
[----:B------:R-:W-:-:S04]  /*1da0*/  @P1 PRMT R4, R19, 0x654, R4 ;  /* 0x0000065413041816 */ /* 0x000fc80000000004 */
[----:B------:R0:W-:Y:S01]  /*1db0*/  @P1 SYNCS.ARRIVE.TRANS64.RED.A1T0 RZ, [R4+URZ], RZ ;  /* 0x000000ff04ff19a7 */ /* 0x0001e2000810043f */
[----:B------:R-:W-:-:S13]  /*1dc0*/  ISETP.GT.U32.AND P1, PT, R18, 0x1, PT ;  /* 0x000000011200780c */ /* 0x000fda0003f24070 */
[----:B0-----:R-:W-:Y:S05]  /*1dd0*/  @P1 BRA `(.L_x_28) ;  /* 0x0000000000041947 */ /* 0x001fea0003800000 */
[----:B------:R-:W-:Y:S01]  /*1de0*/  BPT.TRAP 0x1 ;  /* 0x000000040000795c */ /* 0x000fe20000300000 */
.L_x_28:
[----:B------:R-:W-:Y:S01]  /*1df0*/  UIADD3 UR5, UR5, 0x1, URZ ;  /* 0x0000000105057890 */ /* 0x000fe2000fffe03f */
[C---:B------:R-:W-:Y:S01]  /*1e00*/  ISETP.GT.AND P2, PT, R0.reuse, 0x1, PT ;  /* 0x000000010000780c */ /* 0x040fe20003f44270 */
[----:B------:R-:W-:Y:S02]  /*1e10*/  VIADD R3, R3, 0x1 ;  /* 0x0000000103037836 */ /* 0x000fe40000000000 */
[----:B------:R-:W-:Y:S01]  /*1e20*/  UISETP.NE.AND UP0, UPT, UR5, 0x4, UPT ;  /* 0x000000040500788c */ /* 0x000fe2000bf05270 */
[----:B------:R-:W-:Y:S02]  /*1e30*/  VIADD R0, R0, 0xffffffff ;  /* 0xffffffff00007836 */ /* 0x000fe40000000000 */
[C---:B------:R-:W-:Y:S01]  /*1e40*/  ISETP.NE.AND P1, PT, R3.reuse, 0x4, PT ;  /* 0x000000040300780c */ /* 0x040fe20003f25270 */
[----:B------:R-:W-:Y:S02]  /*1e50*/  USEL UR6, URZ, 0x1, UP0 ;  /* 0x000000013f067887 */ /* 0x000fe40008000000 */
[----:B------:R-:W-:Y:S01]  /*1e60*/  USEL UR5, UR5, URZ, UP0 ;  /* 0x0000003f05057287 */ /* 0x000fe20008000000 */
[----:B------:R-:W-:-:S03]  /*1e70*/  SEL R3, R3, RZ, P1 ;  /* 0x000000ff03037207 */ /* 0x000fc60000800000 */
[----:B------:R-:W-:Y:S01]  /*1e80*/  LOP3.LUT R7, R7, UR6, RZ, 0x3c, !PT ;  /* 0x0000000607077c12 */ /* 0x000fe2000f8e3cff */
[----:B------:R-:W-:Y:S07]  /*1e90*/  @P2 BRA `(.L_x_29) ;  /* 0xfffffff800f82947 */ /* 0x000fee000383ffff */
.L_x_22:
[----:B01----:R-:W0:Y:S02]  /*1ea0*/  LDC R0, c[0x0][0x28c] ;  /* 0x0000a300ff007b82 */ /* 0x003e240000000800 */
[----:B0-----:R-:W-:-:S13]  /*1eb0*/  ISETP.GE.AND P1, PT, R0, 0x1, PT ;  /* 0x000000010000780c */ /* 0x001fda0003f26270 */
[----:B------:R-:W-:Y:S05]  /*1ec0*/  @!P1 BRA `(.L_x_30) ;  /* 0x0000000000389947 */ /* 0x000fea0003800000 */
[----:B------:R-:W-:Y:S05]  /*1ed0*/  @!P0 BRA `(.L_x_31) ;  /* 0x0000000000048947 */ /* 0x000fea0003800000 */
[----:B------:R-:W-:Y:S01]  /*1ee0*/  BPT.TRAP 0x1 ;  /* 0x000000040000795c */ /* 0x000fe20000300000 */
.L_x_31:
[----:B------:R-:W-:-:S13]  /*1ef0*/  ISETP.NE.AND P0, PT, R22, RZ, PT ;  /* 0x000000ff1600720c */ /* 0x000fda0003f05270 */
[----:B------:R-:W-:-:S05]  /*1f00*/  VOTEU.ANY UP0, P0 ;  /* 0x00000000003f7886 */ /* 0x000fca0000000100 */
[----:B------:R-:W-:-:S06]  /*1f10*/  @UP0 UIADD3 UR4, UR44, UR41, URZ ;  /* 0x000000292c040290 */ /* 0x000fcc000fffe03f */
[----:B------:R-:W-:-:S04]  /*1f20*/  IMAD.U32 R0, RZ, RZ, UR4 ;  /* 0x00000004ff007e24 */ /* 0x000fc8000f8e00ff */
[----:B------:R-:W-:-:S05]  /*1f30*/  @P0 IMAD.SHL.U32 R0, R0, 0x8, RZ ;  /* 0x0000000800000824 */ /* 0x000fca00078e00ff */
[----:B------:R-:W-:-:S04]  /*1f40*/  @P0 LOP3.LUT R0, R0, 0x18, RZ, 0xc0, !PT ;  /* 0x0000001800000812 */ /* 0x000fc800078ec0ff */
[----:B------:R-:W-:-:S04]  /*1f50*/  @P0 IADD3 R0, R6, 0x20, R0 ;  /* 0x0000002006000810 */ /* 0x000fc80007ffe000 */
[----:B------:R-:W-:-:S04]  /*1f60*/  @P0 PRMT R0, R19, 0x654, R0 ;  /* 0x0000065413000816 */ /* 0x000fc80000000000 */
[----:B------:R0:W-:Y:S01]  /*1f70*/  @P0 SYNCS.ARRIVE.TRANS64.RED.A1T0 RZ, [R0+URZ], RZ ;  /* 0x000000ff00ff09a7 */ /* 0x0001e2000810043f */
[----:B------:R-:W-:-:S13]  /*1f80*/  ISETP.GT.U32.AND P0, PT, R18, 0x1, PT ;  /* 0x000000011200780c */ /* 0x000fda0003f04070 */
[----:B0-----:R-:W-:Y:S05]  /*1f90*/  @P0 BRA `(.L_x_30) ;  /* 0x0000000000040947 */ /* 0x001fea0003800000 */
[----:B------:R-:W-:Y:S01]  /*1fa0*/  BPT.TRAP 0x1 ;  /* 0x000000040000795c */ /* 0x000fe20000300000 */
.L_x_30:
[----:B------:R-:W-:Y:S01]  /*1fb0*/  IMAD.SHL.U32 R100, R100, 0x80, RZ ;  /* 0x0000008064647824 */ /* 0x000fe200078e00ff */
[----:B------:R-:W-:Y:S01]  /*1fc0*/  ULDC UR6, c[0x0][0x288] ;  /* 0x0000a20000067ab9 */ /* 0x000fe20000000800 */
[----:B------:R-:W-:Y:S01]  /*1fd0*/  SHF.R.S32.HI R11, RZ, 0x1f, R101 ;  /* 0x0000001fff0b7819 */ /* 0x000fe20000011465 */
[C---:B------:R-:W-:Y:S01]  /*1fe0*/  IMAD.SHL.U32 R6, R103.reuse, 0x80, RZ ;  /* 0x0000008067067824 */ /* 0x040fe200078e00ff */
[----:B------:R-:W-:Y:S01]  /*1ff0*/  ULDC.64 UR4, c[0x0][0x5d0] ;  /* 0x0001740000047ab9 */ /* 0x000fe20000000a00 */
[C---:B------:R-:W-:Y:S01]  /*2000*/  LOP3.LUT R8, R100.reuse, 0x6, R95, 0xf8, !PT ;  /* 0x0000000664087812 */ /* 0x040fe200078ef85f */
[----:B------:R-:W-:Y:S01]  /*2010*/  IMAD.WIDE R104, R103, 0x80, R88 ;  /* 0x0000008067687825 */ /* 0x000fe200078e0258 */
[----:B------:R-:W-:Y:S01]  /*2020*/  ISETP.GE.AND P0, PT, R100, UR6, PT ;  /* 0x0000000664007c0c */ /* 0x000fe2000bf06270 */
[----:B------:R-:W-:Y:S01]  /*2030*/  ULDC UR6, c[0x0][0x284] ;  /* 0x0000a10000067ab9 */ /* 0x000fe20000000800 */
[----:B------:R-:W-:Y:S01]  /*2040*/  SHF.R.S32.HI R9, RZ, 0x1f, R8 ;  /* 0x0000001fff097819 */ /* 0x000fe20000011408 */
[----:B------:R-:W-:Y:S01]  /*2050*/  IMAD R0, R11, UR4, RZ ;  /* 0x000000040b007c24 */ /* 0x000fe2000f8e02ff */
[----:B------:R-:W-:-:S03]  /*2060*/  ISETP.GE.OR P0, PT, R6, UR6, P0 ;  /* 0x0000000606007c0c */ /* 0x000fc60008706670 */
[C---:B------:R-:W-:Y:S02]  /*2070*/  IMAD R3, R101.reuse, UR5, R0 ;  /* 0x0000000565037c24 */ /* 0x040fe4000f8e0200 */
[----:B------:R-:W-:Y:S01]  /*2080*/  IMAD.WIDE.U32 R4, R101, UR4, R8 ;  /* 0x0000000465047c25 */ /* 0x000fe2000f8e0008 */
[----:B------:R-:W-:-:S03]  /*2090*/  ULDC.64 UR4, c[0x0][0x5c8] ;  /* 0x0001720000047ab9 */ /* 0x000fc60000000a00 */
[----:B------:R-:W-:Y:S02]  /*20a0*/  IMAD R7, R105, UR4, RZ ;  /* 0x0000000469077c24 */ /* 0x000fe4000f8e02ff */
[----:B------:R-:W-:Y:S02]  /*20b0*/  IMAD.IADD R5, R5, 0x1, R3 ;  /* 0x0000000105057824 */ /* 0x000fe400078e0203 */
[C---:B------:R-:W-:Y:S02]  /*20c0*/  IMAD R7, R104.reuse, UR5, R7 ;  /* 0x0000000568077c24 */ /* 0x040fe4000f8e0207 */
[----:B------:R-:W-:-:S04]  /*20d0*/  IMAD.WIDE.U32 R106, R104, UR4, R4 ;  /* 0x00000004686a7c25 */ /* 0x000fc8000f8e0004 */
[----:B------:R-:W-:Y:S01]  /*20e0*/  IMAD.MOV.U32 R0, RZ, RZ, -0x1 ;  /* 0xffffffffff007424 */ /* 0x000fe200078e00ff */
[----:B------:R-:W-:Y:S06]  /*20f0*/  @P0 BRA `(.L_x_32) ;  /* 0x0000004000100947 */ /* 0x000fec0003800000 */
[----:B-----5:R-:W-:Y:S01]  /*2100*/  FSETP.NEU.AND P1, PT, R90, RZ, PT ;  /* 0x000000ff5a00720b */ /* 0x020fe20003f2d000 */
[----:B------:R-:W-:Y:S01]  /*2110*/  IMAD.IADD R4, R94, 0x1, -R100 ;  /* 0x000000015e047824 */ /* 0x000fe200078e0a64 */
[----:B------:R-:W-:Y:S01]  /*2120*/  BSSY B0, `(.L_x_32) ;  /* 0x0000401000007945 */ /* 0x000fe20003800000 */
[----:B------:R-:W-:Y:S02]  /*2130*/  IMAD.IADD R3, R99, 0x1, -R6 ;  /* 0x0000000163037824 */ /* 0x000fe400078e0a06 */
[----:B------:R-:W-:Y:S01]  /*2140*/  IMAD.IADD R117, R107, 0x1, R7 ;  /* 0x000000016b757824 */ /* 0x000fe200078e0207 */
[----:B------:R-:W-:-:S04]  /*2150*/  ISETP.GT.AND P0, PT, R4, RZ, PT ;  /* 0x000000ff0400720c */ /* 0x000fc80003f04270 */
[----:B------:R-:W-:-:S03]  /*2160*/  ISETP.GT.AND P2, PT, R3, RZ, P0 ;  /* 0x000000ff0300720c */ /* 0x000fc60000744270 */
[----:B------:R-:W-:Y:S10]  /*2170*/  @!P1 BRA `(.L_x_33) ;  /* 0x0000002c001c9947 */ /* 0x000ff40003800000 */
[----:B------:R-:W0:Y:S01]  /*2180*/  LDC.64 R110, c[0x0][0x5b8] ;  /* 0x00016e00ff6e7b82 */ /* 0x000e220000000a00 */
[----:B------:R-:W-:-:S07]  /*2190*/  ULDC.64 UR4, c[0x0][0x5c0] ;  /* 0x0001700000047ab9 */ /* 0x000fce0000000a00 */
[----:B------:R-:W1:Y:S08]  /*21a0*/  LDC.64 R112, c[0x0][0x5b0] ;  /* 0x00016c00ff707b82 */ /* 0x000e700000000a00 */
[----:B------:R-:W2:Y:S01]  /*21b0*/  LDC.64 R114, c[0x0][0x5a8] ;  /* 0x00016a00ff727b82 */ /* 0x000ea20000000a00 */
[-C--:B0-----:R-:W-:Y:S02]  /*21c0*/  IMAD R6, R11, R110.reuse, RZ ;  /* 0x0000006e0b067224 */ /* 0x081fe400078e02ff */
[----:B------:R-:W-:-:S04]  /*21d0*/  IMAD.WIDE.U32 R108, R101, R110, R8 ;  /* 0x0000006e656c7225 */ /* 0x000fc800078e0008 */
[----:B------:R-:W-:Y:S02]  /*21e0*/  IMAD R103, R101, R111, R6 ;  /* 0x0000006f65677224 */ /* 0x000fe400078e0206 */
[-C--:B-1----:R-:W-:Y:S02]  /*21f0*/  IMAD R5, R105, R112.reuse, RZ ;  /* 0x0000007069057224 */ /* 0x082fe400078e02ff */
[----:B------:R-:W-:Y:S02]  /*2200*/  IMAD.IADD R13, R109, 0x1, R103 ;  /* 0x000000016d0d7824 */ /* 0x000fe400078e0267 */
[----:B------:R-:W-:Y:S02]  /*2210*/  IMAD.MOV.U32 R12, RZ, RZ, R108 ;  /* 0x000000ffff0c7224 */ /* 0x000fe400078e006c */
[C---:B------:R-:W-:Y:S02]  /*2220*/  IMAD R105, R104.reuse, R113, R5 ;  /* 0x0000007168697224 */ /* 0x040fe400078e0205 */
[----:B------:R-:W-:-:S04]  /*2230*/  IMAD.WIDE.U32 R6, R104, R112, R12 ;  /* 0x0000007068067225 */ /* 0x000fc800078e000c */
[----:B------:R-:W-:Y:S01]  /*2240*/  IMAD.IADD R5, R7, 0x1, R105 ;  /* 0x0000000107057824 */ /* 0x000fe200078e0269 */
[----:B--2---:R-:W-:-:S04]  /*2250*/  LEA R14, P1, R6, R114, 0x2 ;  /* 0x00000072060e7211 */ /* 0x004fc800078210ff */
[----:B------:R-:W-:-:S05]  /*2260*/  LEA.HI.X R15, R6, R115, R5, 0x2, P1 ;  /* 0x00000073060f7211 */ /* 0x000fca00008f1405 */
[----:B------:R0:W2:Y:S01]  /*2270*/  @P2 LDG.E.LTC128B R5, desc[UR38][R14.64] ;  /* 0x000000260e052981 */ /* 0x0000a2000c1e1920 */
[----:B------:R-:W-:Y:S01]  /*2280*/  LEA R10, P3, R106, UR4, 0x2 ;  /* 0x000000046a0a7c11 */ /* 0x000fe2000f8610ff */
[----:B------:R-:W-:Y:S01]  /*2290*/  IMAD.WIDE.U32 R6, R104, R112, R8 ;  /* 0x0000007068067225 */ /* 0x000fe200078e0008 */
[----:B------:R-:W-:Y:S01]  /*22a0*/  ISETP.GT.AND P1, PT, R4, 0x1, PT ;  /* 0x000000010400780c */ /* 0x000fe20003f24270 */
[----:B------:R-:W-:Y:S02]  /*22b0*/  BSSY B1, `(.L_x_34) ;  /* 0x0000012000017945 */ /* 0x000fe40003800000 */
[----:B------:R-:W-:Y:S02]  /*22c0*/  IMAD.IADD R7, R105, 0x1, R7 ;  /* 0x0000000169077824 */ /* 0x000fe400078e0207 */
[----:B------:R-:W-:Y:S01]  /*22d0*/  IMAD.WIDE.U32 R20, R101, R110, R6 ;  /* 0x0000006e65147225 */ /* 0x000fe200078e0006 */
[----:B0-----:R-:W-:-:S03]  /*22e0*/  SHF.L.U64.HI R15, R112, 0x3, R113 ;  /* 0x00000003700f7819 */ /* 0x001fc60000010271 */
[----:B------:R-:W-:Y:S01]  /*22f0*/  IMAD.IADD R7, R103, 0x1, R21 ;  /* 0x0000000167077824 */ /* 0x000fe200078e0215 */
[----:B------:R-:W-:Y:S01]  /*2300*/  LEA R6, P4, R20, R114, 0x2 ;  /* 0x0000007214067211 */ /* 0x000fe200078810ff */
[----:B------:R-:W-:-:S03]  /*2310*/  IMAD.SHL.U32 R14, R112, 0x8, RZ ;  /* 0x00000008700e7824 */ /* 0x000fc600078e00ff */
[----:B------:R-:W-:Y:S01]  /*2320*/  LEA.HI.X R7, R20, R115, R7, 0x2, P4 ;  /* 0x0000007314077211 */ /* 0x000fe200020f1407 */
[----:B------:R-:W-:Y:S01]  /*2330*/  IMAD.WIDE.U32 R20, R104, R112, R14 ;  /* 0x0000007068147225 */ /* 0x000fe200078e000e */
[----:B--2---:R-:W-:-:S05]  /*2340*/  LOP3.LUT R11, R5, 0xffffe000, RZ, 0xc0, !PT ;  /* 0xffffe000050b7812 */ /* 0x004fca00078ec0ff */
[----:B------:R-:W-:-:S04]  /*2350*/  FMUL R11, R11, R90 ;  /* 0x0000005a0b0b7220 */ /* 0x000fc80000400000 */
[----:B------:R-:W-:Y:S01]  /*2360*/  FFMA R107, R24, R23, R11 ;  /* 0x00000017186b7223 */ /* 0x000fe2000000000b */
[----:B------:R-:W-:Y:S02]  /*2370*/  LEA.HI.X R11, R106, UR5, R117, 0x2, P3 ;  /* 0x000000056a0b7c11 */ /* 0x000fe400098f1475 */
[----:B------:R-:W-:Y:S02]  /*2380*/  ISETP.GT.AND P3, PT, R3, RZ, P1 ;  /* 0x000000ff0300720c */ /* 0x000fe40000f64270 */
[----:B------:R-:W-:-:S05]  /*2390*/  F2FP.TF32.F32.PACK_B R107, R107 ;  /* 0x0000006bff6b723e */ /* 0x000fca00024050ff */
[----:B------:R0:W-:Y:S06]  /*23a0*/  @P2 STG.E desc[UR38][R10.64], R107 ;  /* 0x0000006b0a002986 */ /* 0x0001ec000c101926 */
[----:B------:R-:W-:Y:S05]  /*23b0*/  @!P3 BRA `(.L_x_35) ;  /* 0x000000000004b947 */ /* 0x000fea0003800000 */
[----:B------:R1:W5:Y:S02]  /*23c0*/  LDG.E.LTC128B R5, desc[UR38][R6.64+0x4] ;  /* 0x0000042606057981 */ /* 0x000364000c1e1920 */
.L_x_35:
[----:B------:R-:W-:Y:S05]  /*23d0*/  BSYNC B1 ;  /* 0x0000000000017941 */ /* 0x000fea0003800000 */
.L_x_34:
[----:B-----5:R-:W-:Y:S01]  /*23e0*/  LOP3.LUT R15, R5, 0xffffe000, RZ, 0xc0, !PT ;  /* 0xffffe000050f7812 */ /* 0x020fe200078ec0ff */
[----:B------:R-:W-:Y:S01]  /*23f0*/  IMAD.IADD R105, R105, 0x1, R21 ;  /* 0x0000000169697824 */ /* 0x000fe200078e0215 */
[----:B------:R-:W-:Y:S01]  /*2400*/  IADD3 R108, P2, R108, R20, RZ ;  /* 0x000000146c6c7210 */ /* 0x000fe20007f5e0ff */
[----:B------:R-:W-:Y:S01]  /*2410*/  IMAD.MOV.U32 R24, RZ, RZ, R5 ;  /* 0x000000ffff187224 */ /* 0x000fe200078e0005 */
[----:B------:R-:W-:Y:S01]  /*2420*/  ISETP.GT.AND P0, PT, R3, 0x8, P0 ;  /* 0x000000080300780c */ /* 0x000fe20000704270 */
[----:B------:R-:W-:Y:S02]  /*2430*/  FMUL R12, R15, R90 ;  /* 0x0000005a0f0c7220 */ /* 0x000fe40000400000 */
[----:B------:R-:W-:Y:S01]  /*2440*/  IMAD.X R13, R105, 0x1, R13, P2 ;  /* 0x00000001690d7824 */ /* 0x000fe200010e060d */
[----:B------:R-:W-:Y:S01]  /*2450*/  LEA R14, P2, R108, R114, 0x2 ;  /* 0x000000726c0e7211 */ /* 0x000fe200078410ff */
[----:B------:R-:W-:-:S03]  /*2460*/  FFMA R25, R25, R23, R12 ;  /* 0x0000001719197223 */ /* 0x000fc6000000000c */
[----:B------:R-:W-:Y:S02]  /*2470*/  LEA.HI.X R15, R108, R115, R13, 0x2, P2 ;  /* 0x000000736c0f7211 */ /* 0x000fe400010f140d */
[----:B------:R-:W-:-:S05]  /*2480*/  F2FP.TF32.F32.PACK_B R25, R25 ;  /* 0x00000019ff19723e */ /* 0x000fca00024050ff */
[----:B------:R2:W-:Y:S04]  /*2490*/  @P3 STG.E desc[UR38][R10.64+0x4], R25 ;  /* 0x000004190a003986 */ /* 0x0005e8000c101926 */
[----:B------:R-:W3:Y:S01]  /*24a0*/  @P0 LDG.E.LTC128B R24, desc[UR38][R14.64] ;  /* 0x000000260e180981 */ /* 0x000ee2000c1e1920 */
[----:B------:R-:W-:Y:S01]  /*24b0*/  IADD3 R20, P2, R8, R20, RZ ;  /* 0x0000001408147210 */ /* 0x000fe20007f5e0ff */
[----:B------:R-:W-:Y:S01]  /*24c0*/  BSSY B1, `(.L_x_36) ;  /* 0x0000011000017945 */ /* 0x000fe20003800000 */
[----:B------:R-:W-:-:S03]  /*24d0*/  ISETP.GT.AND P1, PT, R3, 0x8, P1 ;  /* 0x000000080300780c */ /* 0x000fc60000f24270 */
[----:B------:R-:W-:Y:S01]  /*24e0*/  IMAD.X R21, R9, 0x1, R105, P2 ;  /* 0x0000000109157824 */ /* 0x000fe200010e0669 */
[C---:B------:R-:W-:Y:S02]  /*24f0*/  SHF.L.U64.HI R9, R91.reuse, 0x2, R92 ;  /* 0x000000025b097819 */ /* 0x040fe4000001025c */
[----:B------:R-:W-:Y:S01]  /*2500*/  LEA R12, P2, R91, R10, 0x2 ;  /* 0x0000000a5b0c7211 */ /* 0x000fe200078410ff */
[----:B------:R-:W-:-:S04]  /*2510*/  IMAD.WIDE.U32 R20, R101, R110, R20 ;  /* 0x0000006e65147225 */ /* 0x000fc800078e0014 */
[----:B------:R-:W-:Y:S01]  /*2520*/  IMAD.X R13, R9, 0x1, R11, P2 ;  /* 0x00000001090d7824 */ /* 0x000fe200010e060b */
[----:B------:R-:W-:Y:S02]  /*2530*/  LEA R8, P3, R20, R114, 0x2 ;  /* 0x0000007214087211 */ /* 0x000fe400078610ff */
[----:B---3--:R-:W-:-:S05]  /*2540*/  LOP3.LUT R5, R24, 0xffffe000, RZ, 0xc0, !PT ;  /* 0xffffe00018057812 */ /* 0x008fca00078ec0ff */
[----:B------:R-:W-:-:S04]  /*2550*/  FMUL R5, R5, R90 ;  /* 0x0000005a05057220 */ /* 0x000fc80000400000 */
[----:B------:R-:W-:Y:S01]  /*2560*/  FFMA R101, R26, R23, R5 ;  /* 0x000000171a657223 */ /* 0x000fe20000000005 */
[----:B------:R-:W-:-:S04]  /*2570*/  IMAD.IADD R5, R103, 0x1, R21 ;  /* 0x0000000167057824 */ /* 0x000fc800078e0215 */
[----:B------:R-:W-:Y:S02]  /*2580*/  F2FP.TF32.F32.PACK_B R101, R101 ;  /* 0x00000065ff65723e */ /* 0x000fe400024050ff */
[----:B------:R-:W-:-:S03]  /*2590*/  LEA.HI.X R9, R20, R115, R5, 0x2, P3 ;  /* 0x0000007314097211 */ /* 0x000fc600018f1405 */
[----:B------:R2:W-:Y:S01]  /*25a0*/  @P0 STG.E desc[UR38][R12.64], R101 ;  /* 0x000000650c000986 */ /* 0x0005e2000c101926 */
[----:B------:R-:W-:Y:S05]  /*25b0*/  @!P1 BRA `(.L_x_37) ;  /* 0x0000000000049947 */ /* 0x000fea0003800000 */
[----:B------:R3:W5:Y:S02]  /*25c0*/  LDG.E.LTC128B R24, desc[UR38][R8.64+0x4] ;  /* 0x0000042608187981 */ /* 0x000764000c1e1920 */
.L_x_37:
[----:B------:R-:W-:Y:S05]  /*25d0*/  BSYNC B1 ;  /* 0x0000000000017941 */ /* 0x000fea0003800000 */
.L_x_36:
[----:B-----5:R-:W-:Y:S01]  /*25e0*/  LOP3.LUT R5, R24, 0xffffe000, RZ, 0xc0, !PT ;  /* 0xffffe00018057812 */ /* 0x020fe200078ec0ff */
[----:B------:R-:W-:Y:S01]  /*25f0*/  BSSY B1, `(.L_x_38) ;  /* 0x0000009000017945 */ /* 0x000fe20003800000 */
[----:B------:R-:W-:-:S03]  /*2600*/  ISETP.GT.AND P0, PT, R4, 0x8, PT ;  /* 0x000000080400780c */ /* 0x000fc60003f04270 */
[----:B------:R-:W-:Y:S01]  /*2610*/  FMUL R14, R5, R90 ;  /* 0x0000005a050e7220 */ /* 0x000fe20000400000 */
[----:B------:R-:W-:-:S03]  /*2620*/  ISETP.GT.AND P2, PT, R3, RZ, P0 ;  /* 0x000000ff0300720c */ /* 0x000fc60000744270 */
[----:B------:R-:W-:-:S05]  /*2630*/  FFMA R27, R27, R23, R14 ;  /* 0x000000171b1b7223 */ /* 0x000fca000000000e */
[----:B------:R-:W-:-:S05]  /*2640*/  F2FP.TF32.F32.PACK_B R27, R27 ;  /* 0x0000001bff1b723e */ /* 0x000fca00024050ff */
[----:B------:R4:W-:Y:S01]  /*2650*/  @P1 STG.E desc[UR38][R12.64+0x4], R27 ;  /* 0x0000041b0c001986 */ /* 0x0009e2000c101926 */
[----:B------:R-:W-:Y:S05]  /*2660*/  @!P2 BRA `(.L_x_39) ;  /* 0x000000000004a947 */ /* 0x000fea0003800000 */
[----:B------:R0:W5:Y:S02]  /*2670*/  LDG.E.LTC128B R24, desc[UR38][R6.64+0x20] ;  /* 0x0000202606187981 */ /* 0x000164000c1e1920 */
.L_x_39:
[----:B------:R-:W-:Y:S05]  /*2680*/  BSYNC B1 ;  /* 0x0000000000017941 */ /* 0x000fea0003800000 */
.L_x_38:
        /* <DEDUP_REMOVED lines=10> */
.L_x_41:
[----:B------:R-:W-:Y:S05]  /*2730*/  BSYNC B1 ;  /* 0x0000000000017941 */ /* 0x000fea0003800000 */
.L_x_40:
[----:B0----5:R-:W-:Y:S01]  /*2740*/  LOP3.LUT R5, R24, 0xffffe000, RZ, 0xc0, !PT ;  /* 0xffffe00018057812 */ /* 0x021fe200078ec0ff */
[----:B------:R-:W-:Y:S01]  /*2750*/  BSSY B1, `(.L_x_42) ;  /* 0x0000008000017945 */ /* 0x000fe20003800000 */
[----:B------:R-:W-:-:S03]  /*2760*/  ISETP.GT.AND P0, PT, R3, 0x8, P0 ;  /* 0x000000080300780c */ /* 0x000fc60000704270 */
[----:B------:R-:W-:-:S04]  /*2770*/  FMUL R14, R5, R90 ;  /* 0x0000005a050e7220 */ /* 0x000fc80000400000 */
[----:B------:R-:W-:-:S05]  /*2780*/  FFMA R29, R29, R23, R14 ;  /* 0x000000171d1d7223 */ /* 0x000fca000000000e */
[----:B------:R-:W-:-:S05]  /*2790*/  F2FP.TF32.F32.PACK_B R29, R29 ;  /* 0x0000001dff1d723e */ /* 0x000fca00024050ff */
[----:B------:R0:W-:Y:S01]  /*27a0*/  @P3 STG.E desc[UR38][R10.64+0x24], R29 ;  /* 0x0000241d0a003986 */ /* 0x0001e2000c101926 */
[----:B------:R-:W-:Y:S05]  /*27b0*/  @!P0 BRA `(.L_x_43) ;  /* 0x0000000000048947 */ /* 0x000fea0003800000 */
[----:B------:R0:W5:Y:S02]  /*27c0*/  LDG.E.LTC128B R24, desc[UR38][R8.64+0x20] ;  /* 0x0000202608187981 */ /* 0x000164000c1e1920 */
.L_x_43:
[----:B------:R-:W-:Y:S05]  /*27d0*/  BSYNC B1 ;  /* 0x0000000000017941 */ /* 0x000fea0003800000 */
.L_x_42:
[----:B-----5:R-:W-:Y:S01]  /*27e0*/  LOP3.LUT R5, R24, 0xffffe000, RZ, 0xc0, !PT ;  /* 0xffffe00018057812 */ /* 0x020fe200078ec0ff */
        /* <DEDUP_REMOVED lines=8> */
.L_x_45:
[----:B------:R-:W-:Y:S05]  /*2870*/  BSYNC B1 ;  /* 0x0000000000017941 */ /* 0x000fea0003800000 */
.L_x_44:
[----:B0----5:R-:W-:Y:S01]  /*2880*/  LOP3.LUT R5, R24, 0xffffe000, RZ, 0xc0, !PT ;  /* 0xffffe00018057812 */ /* 0x021fe200078ec0ff */
        /* <DEDUP_REMOVED lines=9> */
.L_x_47:
[----:B------:R-:W-:Y:S05]  /*2920*/  BSYNC B1 ;  /* 0x0000000000017941 */ /* 0x000fea0003800000 */
.L_x_46:
        /* <DEDUP_REMOVED lines=10> */
.L_x_49:
[----:B------:R-:W-:Y:S05]  /*29d0*/  BSYNC B1 ;  /* 0x0000000000017941 */ /* 0x000fea0003800000 */
.L_x_48:
        /* <DEDUP_REMOVED lines=9> */
.L_x_51:
[----:B------:R-:W-:Y:S05]  /*2a70*/  BSYNC B1 ;  /* 0x0000000000017941 */ /* 0x000fea0003800000 */
.L_x_50:
        /* <DEDUP_REMOVED lines=9> */
.L_x_53:
[----:B------:R-:W-:Y:S05]  /*2b10*/  BSYNC B1 ;  /* 0x0000000000017941 */ /* 0x000fea0003800000 */
.L_x_52:
        /* <DEDUP_REMOVED lines=10> */
.L_x_55:
[----:B------:R-:W-:Y:S05]  /*2bc0*/  BSYNC B1 ;  /* 0x0000000000017941 */ /* 0x000fea0003800000 */
.L_x_54:
        /* <DEDUP_REMOVED lines=10> */
.L_x_57:
[----:B------:R-:W-:Y:S05]  /*2c70*/  BSYNC B1 ;  /* 0x0000000000017941 */ /* 0x000fea0003800000 */
.L_x_56:
        /* <DEDUP_REMOVED lines=9> */
.L_x_59:
[----:B------:R-:W-:Y:S05]  /*2d10*/  BSYNC B1 ;  /* 0x0000000000017941 */ /* 0x000fea0003800000 */
.L_x_58:
        /* <DEDUP_REMOVED lines=9> */
.L_x_61:
[----:B------:R-:W-:Y:S05]  /*2db0*/  BSYNC B1 ;  /* 0x0000000000017941 */ /* 0x000fea0003800000 */
.L_x_60:
        /* <DEDUP_REMOVED lines=10> */
.L_x_63:
[----:B------:R-:W-:Y:S05]  /*2e60*/  BSYNC B1 ;  /* 0x0000000000017941 */ /* 0x000fea0003800000 */
.L_x_62:
        /* <DEDUP_REMOVED lines=10> */
.L_x_65:
[----:B------:R-:W-:Y:S05]  /*2f10*/  BSYNC B1 ;  /* 0x0000000000017941 */ /* 0x000fea0003800000 */
.L_x_64:
        /* <DEDUP_REMOVED lines=9> */
.L_x_67:
[----:B------:R-:W-:Y:S05]  /*2fb0*/  BSYNC B1 ;  /* 0x0000000000017941 */ /* 0x000fea0003800000 */
.L_x_66:
        /* <DEDUP_REMOVED lines=9> */
.L_x_69:
[----:B------:R-:W-:Y:S05]  /*3050*/  BSYNC B1 ;  /* 0x0000000000017941 */ /* 0x000fea0003800000 */
.L_x_68:
        /* <DEDUP_REMOVED lines=10> */
.L_x_71:
[----:B------:R-:W-:Y:S05]  /*3100*/  BSYNC B1 ;  /* 0x0000000000017941 */ /* 0x000fea0003800000 */
.L_x_70:
        /* <DEDUP_REMOVED lines=10> */
.L_x_73:
[----:B------:R-:W-:Y:S05]  /*31b0*/  BSYNC B1 ;  /* 0x0000000000017941 */ /* 0x000fea0003800000 */
.L_x_72:
        /* <DEDUP_REMOVED lines=9> */
.L_x_75:
[----:B------:R-:W-:Y:S05]  /*3250*/  BSYNC B1 ;  /* 0x0000000000017941 */ /* 0x000fea0003800000 */
.L_x_74:
        /* <DEDUP_REMOVED lines=9> */
.L_x_77:
[----:B------:R-:W-:Y:S05]  /*32f0*/  BSYNC B1 ;  /* 0x0000000000017941 */ /* 0x000fea0003800000 */
.L_x_76:
        /* <DEDUP_REMOVED lines=10> */
.L_x_79:
[----:B------:R-:W-:Y:S05]  /*33a0*/  BSYNC B1 ;  /* 0x0000000000017941 */ /* 0x000fea0003800000 */
.L_x_78:
        /* <DEDUP_REMOVED lines=10> */
.L_x_81:
[----:B------:R-:W-:Y:S05]  /*3450*/  BSYNC B1 ;  /* 0x0000000000017941 */ /* 0x000fea0003800000 */
.L_x_80:
        /* <DEDUP_REMOVED lines=9> */
.L_x_83:
[----:B------:R-:W-:Y:S05]  /*34f0*/  BSYNC B1 ;  /* 0x0000000000017941 */ /* 0x000fea0003800000 */
.L_x_82:
        /* <DEDUP_REMOVED lines=9> */
.L_x_85:
[----:B------:R-:W-:Y:S05]  /*3590*/  BSYNC B1 ;  /* 0x0000000000017941 */ /* 0x000fea0003800000 */
.L_x_84:
        /* <DEDUP_REMOVED lines=10> */
.L_x_87:
[----:B------:R-:W-:Y:S05]  /*3640*/  BSYNC B1 ;  /* 0x0000000000017941 */ /* 0x000fea0003800000 */
.L_x_86:
        /* <DEDUP_REMOVED lines=10> */
.L_x_89:
[----:B------:R-:W-:Y:S05]  /*36f0*/  BSYNC B1 ;  /* 0x0000000000017941 */ /* 0x000fea0003800000 */
.L_x_88:
        /* <DEDUP_REMOVED lines=9> */
.L_x_91:
[----:B------:R-:W-:Y:S05]  /*3790*/  BSYNC B1 ;  /* 0x0000000000017941 */ /* 0x000fea0003800000 */
.L_x_90:
        /* <DEDUP_REMOVED lines=9> */
.L_x_93:
[----:B------:R-:W-:Y:S05]  /*3830*/  BSYNC B1 ;  /* 0x0000000000017941 */ /* 0x000fea0003800000 */
.L_x_92:
        /* <DEDUP_REMOVED lines=10> */
.L_x_95:
[----:B------:R-:W-:Y:S05]  /*38e0*/  BSYNC B1 ;  /* 0x0000000000017941 */ /* 0x000fea0003800000 */
.L_x_94:
        /* <DEDUP_REMOVED lines=10> */
.L_x_97:
[----:B------:R-:W-:Y:S05]  /*3990*/  BSYNC B1 ;  /* 0x0000000000017941 */ /* 0x000fea0003800000 */
.L_x_96:
        /* <DEDUP_REMOVED lines=9> */
.L_x_99:
[----:B------:R-:W-:Y:S05]  /*3a30*/  BSYNC B1 ;  /* 0x0000000000017941 */ /* 0x000fea0003800000 */
.L_x_98:
        /* <DEDUP_REMOVED lines=9> */
.L_x_101:
[----:B------:R-:W-:Y:S05]  /*3ad0*/  BSYNC B1 ;  /* 0x0000000000017941 */ /* 0x000fea0003800000 */
.L_x_100:
        /* <DEDUP_REMOVED lines=10> */
.L_x_103:
[----:B------:R-:W-:Y:S05]  /*3b80*/  BSYNC B1 ;  /* 0x0000000000017941 */ /* 0x000fea0003800000 */
.L_x_102:
        /* <DEDUP_REMOVED lines=10> */
.L_x_105:
[----:B------:R-:W-:Y:S05]  /*3c30*/  BSYNC B1 ;  /* 0x0000000000017941 */ /* 0x000fea0003800000 */
.L_x_104:
        /* <DEDUP_REMOVED lines=9> */
.L_x_107:
[----:B------:R-:W-:Y:S05]  /*3cd0*/  BSYNC B1 ;  /* 0x0000000000017941 */ /* 0x000fea0003800000 */
.L_x_106:
        /* <DEDUP_REMOVED lines=9> */
.L_x_109:
[----:B------:R-:W-:Y:S05]  /*3d70*/  BSYNC B1 ;  /* 0x0000000000017941 */ /* 0x000fea0003800000 */
.L_x_108:
        /* <DEDUP_REMOVED lines=10> */
.L_x_111:
[----:B------:R-:W-:Y:S05]  /*3e20*/  BSYNC B1 ;  /* 0x0000000000017941 */ /* 0x000fea0003800000 */
.L_x_110:
        /* <DEDUP_REMOVED lines=10> */
.L_x_113:
[----:B------:R-:W-:Y:S05]  /*3ed0*/  BSYNC B1 ;  /* 0x0000000000017941 */ /* 0x000fea0003800000 */
.L_x_112:
        /* <DEDUP_REMOVED lines=9> */
.L_x_115:
[----:B------:R-:W-:Y:S05]  /*3f70*/  BSYNC B1 ;  /* 0x0000000000017941 */ /* 0x000fea0003800000 */
.L_x_114:
        /* <DEDUP_REMOVED lines=9> */
.L_x_117:
[----:B------:R-:W-:Y:S05]  /*4010*/  BSYNC B1 ;  /* 0x0000000000017941 */ /* 0x000fea0003800000 */
.L_x_116:
        /* <DEDUP_REMOVED lines=10> */
.L_x_119:
[----:B------:R-:W-:Y:S05]  /*40c0*/  BSYNC B1 ;  /* 0x0000000000017941 */ /* 0x000fea0003800000 */
.L_x_118:
        /* <DEDUP_REMOVED lines=10> */
.L_x_121:
[----:B------:R-:W-:Y:S05]  /*4170*/  BSYNC B1 ;  /* 0x0000000000017941 */ /* 0x000fea0003800000 */
.L_x_120:
        /* <DEDUP_REMOVED lines=9> */
.L_x_123:
[----:B------:R-:W-:Y:S05]  /*4210*/  BSYNC B1 ;  /* 0x0000000000017941 */ /* 0x000fea0003800000 */
.L_x_122:
        /* <DEDUP_REMOVED lines=9> */
.L_x_125:
[----:B------:R-:W-:Y:S05]  /*42b0*/  BSYNC B1 ;  /* 0x0000000000017941 */ /* 0x000fea0003800000 */
.L_x_124:
        /* <DEDUP_REMOVED lines=10> */
.L_x_127:
[----:B------:R-:W-:Y:S05]  /*4360*/  BSYNC B1 ;  /* 0x0000000000017941 */ /* 0x000fea0003800000 */
.L_x_126:
        /* <DEDUP_REMOVED lines=10> */
.L_x_129:
[----:B------:R-:W-:Y:S05]  /*4410*/  BSYNC B1 ;  /* 0x0000000000017941 */ /* 0x000fea0003800000 */
.L_x_128:
        /* <DEDUP_REMOVED lines=9> */
.L_x_131:
[----:B------:R-:W-:Y:S05]  /*44b0*/  BSYNC B1 ;  /* 0x0000000000017941 */ /* 0x000fea0003800000 */
.L_x_130:
        /* <DEDUP_REMOVED lines=9> */
.L_x_133:
[----:B------:R-:W-:Y:S05]  /*4550*/  BSYNC B1 ;  /* 0x0000000000017941 */ /* 0x000fea0003800000 */
.L_x_132:
        /* <DEDUP_REMOVED lines=10> */
.L_x_135:
[----:B------:R-:W-:Y:S05]  /*4600*/  BSYNC B1 ;  /* 0x0000000000017941 */ /* 0x000fea0003800000 */
.L_x_134:
        /* <DEDUP_REMOVED lines=10> */
.L_x_137:
[----:B------:R-:W-:Y:S05]  /*46b0*/  BSYNC B1 ;  /* 0x0000000000017941 */ /* 0x000fea0003800000 */
.L_x_136:
        /* <DEDUP_REMOVED lines=9> */
.L_x_139:
[----:B------:R-:W-:Y:S05]  /*4750*/  BSYNC B1 ;  /* 0x0000000000017941 */ /* 0x000fea0003800000 */
.L_x_138:
        /* <DEDUP_REMOVED lines=9> */
.L_x_141:
[----:B------:R-:W-:Y:S05]  /*47f0*/  BSYNC B1 ;  /* 0x0000000000017941 */ /* 0x000fea0003800000 */
.L_x_140:
        /* <DEDUP_REMOVED lines=10> */
.L_x_143:
[----:B------:R-:W-:Y:S05]  /*48a0*/  BSYNC B1 ;  /* 0x0000000000017941 */ /* 0x000fea0003800000 */
.L_x_142:
        /* <DEDUP_REMOVED lines=10> */
.L_x_145:
[----:B------:R-:W-:Y:S05]  /*4950*/  BSYNC B1 ;  /* 0x0000000000017941 */ /* 0x000fea0003800000 */
.L_x_144:
        /* <DEDUP_REMOVED lines=9> */
.L_x_147:
[----:B------:R-:W-:Y:S05]  /*49f0*/  BSYNC B1 ;  /* 0x0000000000017941 */ /* 0x000fea0003800000 */
.L_x_146:
        /* <DEDUP_REMOVED lines=9> */
.L_x_149:
[----:B------:R-:W-:Y:S05]  /*4a90*/  BSYNC B1 ;  /* 0x0000000000017941 */ /* 0x000fea0003800000 */
.L_x_148:
        /* <DEDUP_REMOVED lines=10> */
.L_x_151:
[----:B------:R-:W-:Y:S05]  /*4b40*/  BSYNC B1 ;  /* 0x0000000000017941 */ /* 0x000fea0003800000 */
.L_x_150:
[----:B-----5:R-:W-:Y:S01]  /*4b50*/  LOP3.LUT R5, R24, 0xffffe000, RZ, 0xc0, !PT ;  /* 0xffffe00018057812 */ /* 0x020fe200078ec0ff */
[----:B------:R-:W-:Y:S01]  /*4b60*/  BSSY B1, `(.L_x_152) ;  /* 0x000000b000017945 */ /* 0x000fe20003800000 */
[----:B------:R-:W-:Y:S01]  /*4b70*/  ISETP.GT.AND P1, PT, R4, 0x79, PT ;  /* 0x000000790400780c */ /* 0x000fe20003f24270 */
[----:B------:R-:W-:Y:S02]  /*4b80*/  @P2 IMAD.MOV.U32 R4, RZ, RZ, R10 ;  /* 0x000000ffff042224 */ /* 0x000fe400078e000a */
[----:B------:R-:W-:Y:S01]  /*4b90*/  FMUL R5, R5, R90 ;  /* 0x0000005a05057220 */ /* 0x000fe20000400000 */
[----:B------:R-:W-:-:S03]  /*4ba0*/  ISETP.GT.AND P3, PT, R3, RZ, P1 ;  /* 0x000000ff0300720c */ /* 0x000fc60000f64270 */
[----:B------:R-:W-:Y:S01]  /*4bb0*/  FFMA R15, R84, R23, R5 ;  /* 0x00000017540f7223 */ /* 0x000fe20000000005 */
[----:B------:R-:W-:-:S04]  /*4bc0*/  @P2 IMAD.MOV.U32 R5, RZ, RZ, R11 ;  /* 0x000000ffff052224 */ /* 0x000fc800078e000b */
[----:B------:R-:W-:-:S05]  /*4bd0*/  F2FP.TF32.F32.PACK_B R15, R15 ;  /* 0x0000000fff0f723e */ /* 0x000fca00024050ff */
[----:B------:R0:W-:Y:S01]  /*4be0*/  @P2 STG.E desc[UR38][R4.64+0x1e0], R15 ;  /* 0x0001e00f04002986 */ /* 0x0001e2000c101926 */
[----:B------:R-:W-:Y:S05]  /*4bf0*/  @!P3 BRA `(.L_x_153) ;  /* 0x000000000004b947 */ /* 0x000fea0003800000 */
[----:B------:R0:W5:Y:S02]  /*4c00*/  LDG.E.LTC128B R24, desc[UR38][R6.64+0x1e4] ;  /* 0x0001e42606187981 */ /* 0x000164000c1e1920 */
.L_x_153:
[----:B------:R-:W-:Y:S05]  /*4c10*/  BSYNC B1 ;  /* 0x0000000000017941 */ /* 0x000fea0003800000 */
.L_x_152:
        /* <DEDUP_REMOVED lines=9> */
.L_x_155:
[----:B------:R-:W-:Y:S05]  /*4cb0*/  BSYNC B1 ;  /* 0x0000000000017941 */ /* 0x000fea0003800000 */
.L_x_154:
[----:B-----5:R-:W-:Y:S01]  /*4cc0*/  LOP3.LUT R5, R24, 0xffffe000, RZ, 0xc0, !PT ;  /* 0xffffe00018057812 */ /* 0x020fe200078ec0ff */
[----:B------:R-:W-:Y:S01]  /*4cd0*/  @P0 IMAD.MOV.U32 R4, RZ, RZ, R12 ;  /* 0x000000ffff040224 */ /* 0x000fe200078e000c */
[----:B------:R-:W-:Y:S01]  /*4ce0*/  ISETP.GT.AND P1, PT, R3, 0x8, P1 ;  /* 0x000000080300780c */ /* 0x000fe20000f24270 */
[----:B------:R-:W-:Y:S02]  /*4cf0*/  BSSY B1, `(.L_x_156) ;  /* 0x0000008000017945 */ /* 0x000fe40003800000 */
[----:B------:R-:W-:-:S04]  /*4d00*/  FMUL R5, R5, R90 ;  /* 0x0000005a05057220 */ /* 0x000fc80000400000 */
[----:B-1----:R-:W-:Y:S01]  /*4d10*/  FFMA R7, R86, R23, R5 ;  /* 0x0000001756077223 */ /* 0x002fe20000000005 */
[----:B------:R-:W-:-:S04]  /*4d20*/  @P0 IMAD.MOV.U32 R5, RZ, RZ, R13 ;  /* 0x000000ffff050224 */ /* 0x000fc800078e000d */
[----:B------:R-:W-:-:S05]  /*4d30*/  F2FP.TF32.F32.PACK_B R7, R7 ;  /* 0x00000007ff07723e */ /* 0x000fca00024050ff */
[----:B------:R1:W-:Y:S01]  /*4d40*/  @P0 STG.E desc[UR38][R4.64+0x1e0], R7 ;  /* 0x0001e00704000986 */ /* 0x0003e2000c101926 */
[----:B------:R-:W-:Y:S05]  /*4d50*/  @!P1 BRA `(.L_x_157) ;  /* 0x0000000000049947 */ /* 0x000fea0003800000 */
[----:B------:R0:W5:Y:S02]  /*4d60*/  LDG.E.LTC128B R24, desc[UR38][R8.64+0x1e4] ;  /* 0x0001e42608187981 */ /* 0x000164000c1e1920 */
.L_x_157:
[----:B------:R-:W-:Y:S05]  /*4d70*/  BSYNC B1 ;  /* 0x0000000000017941 */ /* 0x000fea0003800000 */
.L_x_156:
[----:B------:R-:W-:Y:S05]  /*4d80*/  @!P1 BRA `(.L_x_158) ;  /* 0x0000001000e89947 */ /* 0x000fea0003800000 */
[----:B-----5:R-:W-:-:S05]  /*4d90*/  LOP3.LUT R3, R24, 0xffffe000, RZ, 0xc0, !PT ;  /* 0xffffe00018037812 */ /* 0x020fca00078ec0ff */
[----:B-1----:R-:W-:-:S04]  /*4da0*/  FMUL R4, R3, R90 ;  /* 0x0000005a03047220 */ /* 0x002fc80000400000 */
[----:B------:R-:W-:-:S05]  /*4db0*/  FFMA R87, R87, R23, R4 ;  /* 0x0000001757577223 */ /* 0x000fca0000000004 */
[----:B------:R-:W-:-:S05]  /*4dc0*/  F2FP.TF32.F32.PACK_B R87, R87 ;  /* 0x00000057ff57723e */ /* 0x000fca00024050ff */
[----:B------:R1:W-:Y:S01]  /*4dd0*/  STG.E desc[UR38][R12.64+0x1e4], R87 ;  /* 0x0001e4570c007986 */ /* 0x0003e2000c101926 */
[----:B------:R-:W-:Y:S05]  /*4de0*/  BRA `(.L_x_158) ;  /* 0x0000001000d07947 */ /* 0x000fea0003800000 */
.L_x_33:
[----:B------:R-:W-:Y:S01]  /*4df0*/  ISETP.GT.AND P4, PT, R4, 0x1, PT ;  /* 0x000000010400780c */ /* 0x000fe20003f84270 */
[----:B------:R-:W-:Y:S01]  /*4e00*/  ULDC.64 UR4, c[0x0][0x5c0] ;  /* 0x0001700000047ab9 */ /* 0x000fe20000000a00 */
[-C--:B------:R-:W-:Y:S01]  /*4e10*/  FMUL R5, R24, R23.reuse ;  /* 0x0000001718057220 */ /* 0x080fe20000400000 */
[----:B------:R-:W-:Y:S01]  /*4e20*/  LEA R6, P3, R106, UR4, 0x2 ;  /* 0x000000046a067c11 */ /* 0x000fe2000f8610ff */
[-C--:B------:R-:W-:Y:S01]  /*4e30*/  FMUL R25, R25, R23.reuse ;  /* 0x0000001719197220 */ /* 0x080fe20000400000 */
[----:B------:R-:W-:Y:S01]  /*4e40*/  ISETP.GT.AND P1, PT, R3, RZ, P4 ;  /* 0x000000ff0300720c */ /* 0x000fe20002724270 */
[-C--:B------:R-:W-:Y:S01]  /*4e50*/  FMUL R11, R26, R23.reuse ;  /* 0x000000171a0b7220 */ /* 0x080fe20000400000 */
[----:B------:R-:W-:Y:S01]  /*4e60*/  LEA.HI.X R7, R106, UR5, R117, 0x2, P3 ;  /* 0x000000056a077c11 */ /* 0x000fe200098f1475 */
[----:B------:R-:W-:Y:S01]  /*4e70*/  FMUL R27, R27, R23 ;  /* 0x000000171b1b7220 */ /* 0x000fe20000400000 */
[----:B------:R-:W-:Y:S01]  /*4e80*/  F2FP.TF32.F32.PACK_B R5, R5 ;  /* 0x00000005ff05723e */ /* 0x000fe200024050ff */
[----:B------:R-:W-:Y:S01]  /*4e90*/  FMUL R29, R29, R23 ;  /* 0x000000171d1d7220 */ /* 0x000fe20000400000 */
[----:B------:R-:W-:Y:S01]  /*4ea0*/  F2FP.TF32.F32.PACK_B R25, R25 ;  /* 0x00000019ff19723e */ /* 0x000fe200024050ff */
[-C--:B------:R-:W-:Y:S01]  /*4eb0*/  FMUL R31, R31, R23.reuse ;  /* 0x000000171f1f7220 */ /* 0x080fe20000400000 */
[C---:B------:R-:W-:Y:S01]  /*4ec0*/  SHF.L.U64.HI R9, R91.reuse, 0x2, R92 ;  /* 0x000000025b097819 */ /* 0x040fe2000001025c */
[----:B------:R0:W-:Y:S01]  /*4ed0*/  @P2 STG.E desc[UR38][R6.64], R5 ;  /* 0x0000000506002986 */ /* 0x0001e2000c101926 */
[----:B------:R-:W-:Y:S01]  /*4ee0*/  LEA R8, P3, R91, R6, 0x2 ;  /* 0x000000065b087211 */ /* 0x000fe200078610ff */
[-C--:B------:R-:W-:Y:S01]  /*4ef0*/  FMUL R13, R32, R23.reuse ;  /* 0x00000017200d7220 */ /* 0x080fe20000400000 */
[C---:B------:R-:W-:Y:S01]  /*4f00*/  ISETP.GT.AND P2, PT, R4.reuse, 0x8, PT ;  /* 0x000000080400780c */ /* 0x040fe20003f44270 */
[----:B------:R-:W-:Y:S01]  /*4f10*/  @P1 STG.E desc[UR38][R6.64+0x4], R25 ;  /* 0x0000041906001986 */ /* 0x000fe2000c101926 */
[----:B------:R-:W-:Y:S01]  /*4f20*/  ISETP.GT.AND P1, PT, R4, 0x9, PT ;  /* 0x000000090400780c */ /* 0x000fe20003f24270 */
[----:B------:R-:W-:Y:S01]  /*4f30*/  IMAD.X R9, R9, 0x1, R7, P3 ;  /* 0x0000000109097824 */ /* 0x000fe200018e0607 */
[----:B------:R-:W-:Y:S01]  /*4f40*/  ISETP.GT.AND P0, PT, R3, 0x8, P0 ;  /* 0x000000080300780c */ /* 0x000fe20000704270 */
[-C--:B------:R-:W-:Y:S01]  /*4f50*/  FMUL R33, R33, R23.reuse ;  /* 0x0000001721217220 */ /* 0x080fe20000400000 */
[----:B------:R-:W-:Y:S01]  /*4f60*/  ISETP.GT.AND P4, PT, R3, 0x8, P4 ;  /* 0x000000080300780c */ /* 0x000fe20002784270 */
[-C--:B------:R-:W-:Y:S01]  /*4f70*/  FMUL R35, R35, R23.reuse ;  /* 0x0000001723237220 */ /* 0x080fe20000400000 */
[C---:B------:R-:W-:Y:S01]  /*4f80*/  ISETP.GT.AND P5, PT, R3.reuse, RZ, P2 ;  /* 0x000000ff0300720c */ /* 0x040fe200017a4270 */
[-C--:B0-----:R-:W-:Y:S01]  /*4f90*/  FMUL R5, R28, R23.reuse ;  /* 0x000000171c057220 */ /* 0x081fe20000400000 */
[----:B------:R-:W-:Y:S01]  /*4fa0*/  ISETP.GT.AND P3, PT, R3, RZ, P1 ;  /* 0x000000ff0300720c */ /* 0x000fe20000f64270 */
[----:B------:R-:W-:Y:S01]  /*4fb0*/  FMUL R37, R37, R23 ;  /* 0x0000001725257220 */ /* 0x000fe20000400000 */
[----:B------:R-:W-:Y:S01]  /*4fc0*/  F2FP.TF32.F32.PACK_B R11, R11 ;  /* 0x0000000bff0b723e */ /* 0x000fe200024050ff */
[----:B------:R-:W-:Y:S01]  /*4fd0*/  FMUL R39, R39, R23 ;  /* 0x0000001727277220 */ /* 0x000fe20000400000 */
[----:B------:R-:W-:Y:S01]  /*4fe0*/  F2FP.TF32.F32.PACK_B R27, R27 ;  /* 0x0000001bff1b723e */ /* 0x000fe200024050ff */
[----:B------:R-:W-:Y:S01]  /*4ff0*/  FMUL R41, R41, R23 ;  /* 0x0000001729297220 */ /* 0x000fe20000400000 */
[----:B------:R-:W-:Y:S01]  /*5000*/  F2FP.TF32.F32.PACK_B R5, R5 ;  /* 0x00000005ff05723e */ /* 0x000fe200024050ff */
[----:B------:R0:W-:Y:S01]  /*5010*/  @P0 STG.E desc[UR38][R8.64], R11 ;  /* 0x0000000b08000986 */ /* 0x0001e2000c101926 */
[----:B------:R-:W-:Y:S01]  /*5020*/  F2FP.TF32.F32.PACK_B R29, R29 ;  /* 0x0000001dff1d723e */ /* 0x000fe200024050ff */
[-C--:B------:R-:W-:Y:S01]  /*5030*/  FMUL R43, R43, R23.reuse ;  /* 0x000000172b2b7220 */ /* 0x080fe20000400000 */
[C---:B------:R-:W-:Y:S01]  /*5040*/  ISETP.GT.AND P0, PT, R4.reuse, 0x10, PT ;  /* 0x000000100400780c */ /* 0x040fe20003f04270 */
[----:B------:R-:W-:Y:S01]  /*5050*/  @P4 STG.E desc[UR38][R8.64+0x4], R27 ;  /* 0x0000041b08004986 */ /* 0x000fe2000c101926 */
[----:B------:R-:W-:Y:S01]  /*5060*/  ISETP.GT.AND P2, PT, R3, 0x8, P2 ;  /* 0x000000080300780c */ /* 0x000fe20001744270 */
[-C--:B------:R-:W-:Y:S01]  /*5070*/  FMUL R45, R45, R23.reuse ;  /* 0x000000172d2d7220 */ /* 0x080fe20000400000 */
[C---:B------:R-:W-:Y:S01]  /*5080*/  ISETP.GT.AND P1, PT, R3.reuse, 0x8, P1 ;  /* 0x000000080300780c */ /* 0x040fe20000f24270 */
[----:B------:R1:W-:Y:S01]  /*5090*/  @P5 STG.E desc[UR38][R6.64+0x20], R5 ;  /* 0x0000200506005986 */ /* 0x0003e2000c101926 */
[----:B------:R-:W-:Y:S01]  /*50a0*/  ISETP.GT.AND P5, PT, R3, RZ, P0 ;  /* 0x000000ff0300720c */ /* 0x000fe200007a4270 */
[----:B------:R-:W-:Y:S01]  /*50b0*/  FMUL R47, R47, R23 ;  /* 0x000000172f2f7220 */ /* 0x000fe20000400000 */
[----:B------:R-:W-:Y:S01]  /*50c0*/  F2FP.TF32.F32.PACK_B R31, R31 ;  /* 0x0000001fff1f723e */ /* 0x000fe200024050ff */
[----:B------:R-:W-:Y:S01]  /*50d0*/  @P3 STG.E desc[UR38][R6.64+0x24], R29 ;  /* 0x0000241d06003986 */ /* 0x000fe2000c101926 */
[----:B------:R-:W-:Y:S01]  /*50e0*/  ISETP.GT.AND P3, PT, R4, 0x11, PT ;  /* 0x000000110400780c */ /* 0x000fe20003f64270 */
[----:B0-----:R-:W-:Y:S01]  /*50f0*/  FMUL R11, R30, R23 ;  /* 0x000000171e0b7220 */ /* 0x001fe20000400000 */
[----:B------:R-:W-:Y:S01]  /*5100*/  F2FP.TF32.F32.PACK_B R13, R13 ;  /* 0x0000000dff0d723e */ /* 0x000fe200024050ff */
[-C--:B------:R-:W-:Y:S01]  /*5110*/  FMUL R49, R49, R23.reuse ;  /* 0x0000001731317220 */ /* 0x080fe20000400000 */
[----:B------:R-:W-:Y:S01]  /*5120*/  ISETP.GT.AND P4, PT, R3, RZ, P3 ;  /* 0x000000ff0300720c */ /* 0x000fe20001f84270 */
[----:B------:R-:W-:Y:S01]  /*5130*/  FMUL R51, R51, R23 ;  /* 0x0000001733337220 */ /* 0x000fe20000400000 */
[----:B------:R-:W-:Y:S01]  /*5140*/  F2FP.TF32.F32.PACK_B R11, R11 ;  /* 0x0000000bff0b723e */ /* 0x000fe200024050ff */
[----:B-1----:R-:W-:Y:S01]  /*5150*/  FMUL R5, R34, R23 ;  /* 0x0000001722057220 */ /* 0x002fe20000400000 */
[----:B------:R-:W-:Y:S01]  /*5160*/  F2FP.TF32.F32.PACK_B R33, R33 ;  /* 0x00000021ff21723e */ /* 0x000fe200024050ff */
[-C--:B------:R-:W-:Y:S01]  /*5170*/  FMUL R53, R53, R23.reuse ;  /* 0x0000001735357220 */ /* 0x080fe20000400000 */
[----:B------:R-:W-:Y:S01]  /*5180*/  ISETP.GT.AND P0, PT, R3, 0x8, P0 ;  /* 0x000000080300780c */ /* 0x000fe20000704270 */
[----:B------:R0:W-:Y:S01]  /*5190*/  @P2 STG.E desc[UR38][R8.64+0x20], R11 ;  /* 0x0000200b08002986 */ /* 0x0001e2000c101926 */
[C---:B------:R-:W-:Y:S01]  /*51a0*/  ISETP.GT.AND P2, PT, R4.reuse, 0x19, PT ;  /* 0x000000190400780c */ /* 0x040fe20003f44270 */
[----:B------:R-:W-:Y:S01]  /*51b0*/  FMUL R55, R55, R23 ;  /* 0x0000001737377220 */ /* 0x000fe20000400000 */
[----:B------:R-:W-:Y:S01]  /*51c0*/  F2FP.TF32.F32.PACK_B R5, R5 ;  /* 0x00000005ff05723e */ /* 0x000fe200024050ff */
[----:B------:R-:W-:Y:S01]  /*51d0*/  @P1 STG.E desc[UR38][R8.64+0x24], R31 ;  /* 0x0000241f08001986 */ /* 0x000fe2000c101926 */
[----:B------:R-:W-:Y:S01]  /*51e0*/  ISETP.GT.AND P1, PT, R4, 0x18, PT ;  /* 0x000000180400780c */ /* 0x000fe20003f24270 */
[----:B------:R-:W-:Y:S01]  /*51f0*/  FMUL R57, R57, R23 ;  /* 0x0000001739397220 */ /* 0x000fe20000400000 */
[----:B------:R-:W-:Y:S01]  /*5200*/  F2FP.TF32.F32.PACK_B R35, R35 ;  /* 0x00000023ff23723e */ /* 0x000fe200024050ff */
[----:B------:R1:W-:Y:S01]  /*5210*/  @P5 STG.E desc[UR38][R6.64+0x40], R13 ;  /* 0x0000400d06005986 */ /* 0x0003e2000c101926 */
[----:B------:R-:W-:Y:S01]  /*5220*/  ISETP.GT.AND P5, PT, R3, RZ, P1 ;  /* 0x000000ff0300720c */ /* 0x000fe20000fa4270 */
[----:B------:R-:W-:Y:S01]  /*5230*/  FMUL R59, R59, R23 ;  /* 0x000000173b3b7220 */ /* 0x000fe20000400000 */
[----:B------:R-:W-:Y:S01]  /*5240*/  F2FP.TF32.F32.PACK_B R37, R37 ;  /* 0x00000025ff25723e */ /* 0x000fe200024050ff */
[----:B------:R-:W-:Y:S01]  /*5250*/  @P4 STG.E desc[UR38][R6.64+0x44], R33 ;  /* 0x0000442106004986 */ /* 0x000fe2000c101926 */
[C---:B------:R-:W-:Y:S01]  /*5260*/  ISETP.GT.AND P4, PT, R3.reuse, 0x8, P3 ;  /* 0x000000080300780c */ /* 0x040fe20001f84270 */
[-C--:B0-----:R-:W-:Y:S01]  /*5270*/  FMUL R11, R36, R23.reuse ;  /* 0x00000017240b7220 */ /* 0x081fe20000400000 */
[----:B------:R-:W-:Y:S01]  /*5280*/  ISETP.GT.AND P3, PT, R3, RZ, P2 ;  /* 0x000000ff0300720c */ /* 0x000fe20001764270 */
[----:B------:R0:W-:Y:S01]  /*5290*/  @P0 STG.E desc[UR38][R8.64+0x40], R5 ;  /* 0x0000400508000986 */ /* 0x0001e2000c101926 */
[----:B------:R-:W-:Y:S01]  /*52a0*/  ISETP.GT.AND P0, PT, R4, 0x20, PT ;  /* 0x000000200400780c */ /* 0x000fe20003f04270 */
[----:B------:R-:W-:Y:S01]  /*52b0*/  FMUL R61, R61, R23 ;  /* 0x000000173d3d7220 */ /* 0x000fe20000400000 */
[----:B------:R-:W-:Y:S01]  /*52c0*/  F2FP.TF32.F32.PACK_B R11, R11 ;  /* 0x0000000bff0b723e */ /* 0x000fe200024050ff */
[-C--:B-1----:R-:W-:Y:S01]  /*52d0*/  FMUL R13, R40, R23.reuse ;  /* 0x00000017280d7220 */ /* 0x082fe20000400000 */
[----:B------:R-:W-:Y:S01]  /*52e0*/  ISETP.GT.AND P1, PT, R3, 0x8, P1 ;  /* 0x000000080300780c */ /* 0x000fe20000f24270 */
[----:B------:R-:W-:Y:S01]  /*52f0*/  FMUL R63, R63, R23 ;  /* 0x000000173f3f7220 */ /* 0x000fe20000400000 */
[----:B------:R-:W-:Y:S01]  /*5300*/  F2FP.TF32.F32.PACK_B R39, R39 ;  /* 0x00000027ff27723e */ /* 0x000fe200024050ff */
[----:B------:R-:W-:Y:S01]  /*5310*/  FMUL R65, R65, R23 ;  /* 0x0000001741417220 */ /* 0x000fe20000400000 */
[----:B------:R-:W-:Y:S01]  /*5320*/  F2FP.TF32.F32.PACK_B R13, R13 ;  /* 0x0000000dff0d723e */ /* 0x000fe200024050ff */
[----:B------:R-:W-:Y:S01]  /*5330*/  @P4 STG.E desc[UR38][R8.64+0x44], R35 ;  /* 0x0000442308004986 */ /* 0x000fe2000c101926 */
[C---:B------:R-:W-:Y:S01]  /*5340*/  ISETP.GT.AND P4, PT, R3.reuse, 0x8, P2 ;  /* 0x000000080300780c */ /* 0x040fe20001784270 */
[-C--:B0-----:R-:W-:Y:S01]  /*5350*/  FMUL R5, R38, R23.reuse ;  /* 0x0000001726057220 */ /* 0x081fe20000400000 */
[C---:B------:R-:W-:Y:S01]  /*5360*/  ISETP.GT.AND P2, PT, R4.reuse, 0x21, PT ;  /* 0x000000210400780c */ /* 0x040fe20003f44270 */
[----:B------:R0:W-:Y:S01]  /*5370*/  @P5 STG.E desc[UR38][R6.64+0x60], R11 ;  /* 0x0000600b06005986 */ /* 0x0001e2000c101926 */
[----:B------:R-:W-:Y:S01]  /*5380*/  ISETP.GT.AND P5, PT, R3, RZ, P0 ;  /* 0x000000ff0300720c */ /* 0x000fe200007a4270 */
[----:B------:R-:W-:Y:S01]  /*5390*/  FMUL R67, R67, R23 ;  /* 0x0000001743437220 */ /* 0x000fe20000400000 */
[----:B------:R-:W-:Y:S01]  /*53a0*/  F2FP.TF32.F32.PACK_B R5, R5 ;  /* 0x00000005ff05723e */ /* 0x000fe200024050ff */
[----:B------:R-:W-:Y:S01]  /*53b0*/  @P3 STG.E desc[UR38][R6.64+0x64], R37 ;  /* 0x0000642506003986 */ /* 0x000fe2000c101926 */
[----:B------:R-:W-:Y:S01]  /*53c0*/  ISETP.GT.AND P3, PT, R3, RZ, P2 ;  /* 0x000000ff0300720c */ /* 0x000fe20001764270 */
[----:B------:R-:W-:Y:S01]  /*53d0*/  FMUL R69, R69, R23 ;  /* 0x0000001745457220 */ /* 0x000fe20000400000 */
[----:B------:R-:W-:Y:S01]  /*53e0*/  F2FP.TF32.F32.PACK_B R41, R41 ;  /* 0x00000029ff29723e */ /* 0x000fe200024050ff */
[----:B------:R1:W-:Y:S01]  /*53f0*/  @P1 STG.E desc[UR38][R8.64+0x60], R5 ;  /* 0x0000600508001986 */ /* 0x0003e2000c101926 */
[----:B------:R-:W-:Y:S01]  /*5400*/  ISETP.GT.AND P1, PT, R4, 0x28, PT ;  /* 0x000000280400780c */ /* 0x000fe20003f24270 */
[-C--:B------:R-:W-:Y:S01]  /*5410*/  FMUL R71, R71, R23.reuse ;  /* 0x0000001747477220 */ /* 0x080fe20000400000 */
[C---:B------:R-:W-:Y:S01]  /*5420*/  ISETP.GT.AND P0, PT, R3.reuse, 0x8, P0 ;  /* 0x000000080300780c */ /* 0x040fe20000704270 */
[----:B------:R-:W-:Y:S01]  /*5430*/  @P4 STG.E desc[UR38][R8.64+0x64], R39 ;  /* 0x0000642708004986 */ /* 0x000fe2000c101926 */
[C---:B------:R-:W-:Y:S01]  /*5440*/  ISETP.GT.AND P4, PT, R3.reuse, 0x8, P2 ;  /* 0x000000080300780c */ /* 0x040fe20001784270 */
[-C--:B0-----:R-:W-:Y:S01]  /*5450*/  FMUL R11, R44, R23.reuse ;  /* 0x000000172c0b7220 */ /* 0x081fe20000400000 */
[----:B------:R-:W-:Y:S01]  /*5460*/  ISETP.GT.AND P2, PT, R4, 0x29, PT ;  /* 0x000000290400780c */ /* 0x000fe20003f44270 */
[----:B------:R0:W-:Y:S01]  /*5470*/  @P5 STG.E desc[UR38][R6.64+0x80], R13 ;  /* 0x0000800d06005986 */ /* 0x0001e2000c101926 */
[----:B------:R-:W-:Y:S01]  /*5480*/  ISETP.GT.AND P5, PT, R3, RZ, P1 ;  /* 0x000000ff0300720c */ /* 0x000fe20000fa4270 */
[----:B------:R-:W-:Y:S01]  /*5490*/  FMUL R73, R73, R23 ;  /* 0x0000001749497220 */ /* 0x000fe20000400000 */
[----:B------:R-:W-:Y:S01]  /*54a0*/  F2FP.TF32.F32.PACK_B R43, R43 ;  /* 0x0000002bff2b723e */ /* 0x000fe200024050ff */
[-C--:B-1----:R-:W-:Y:S01]  /*54b0*/  FMUL R5, R42, R23.reuse ;  /* 0x000000172a057220 */ /* 0x082fe20000400000 */
[----:B------:R-:W-:Y:S01]  /*54c0*/  @P3 STG.E desc[UR38][R6.64+0x84], R41 ;  /* 0x0000842906003986 */ /* 0x000fe2000c101926 */
[----:B------:R-:W-:Y:S01]  /*54d0*/  ISETP.GT.AND P3, PT, R3, RZ, P2 ;  /* 0x000000ff0300720c */ /* 0x000fe20001764270 */
[----:B------:R-:W-:Y:S01]  /*54e0*/  FMUL R75, R75, R23 ;  /* 0x000000174b4b7220 */ /* 0x000fe20000400000 */
[----:B------:R-:W-:Y:S01]  /*54f0*/  F2FP.TF32.F32.PACK_B R11, R11 ;  /* 0x0000000bff0b723e */ /* 0x000fe200024050ff */
[----:B------:R-:W-:Y:S01]  /*5500*/  FMUL R77, R77, R23 ;  /* 0x000000174d4d7220 */ /* 0x000fe20000400000 */
[----:B------:R-:W-:Y:S01]  /*5510*/  F2FP.TF32.F32.PACK_B R5, R5 ;  /* 0x00000005ff05723e */ /* 0x000fe200024050ff */
[----:B------:R-:W-:Y:S01]  /*5520*/  FMUL R79, R79, R23 ;  /* 0x000000174f4f7220 */ /* 0x000fe20000400000 */
[----:B------:R-:W-:Y:S01]  /*5530*/  F2FP.TF32.F32.PACK_B R45, R45 ;  /* 0x0000002dff2d723e */ /* 0x000fe200024050ff */
[-C--:B0-----:R-:W-:Y:S01]  /*5540*/  FMUL R13, R48, R23.reuse ;  /* 0x00000017300d7220 */ /* 0x081fe20000400000 */
[----:B------:R-:W-:Y:S01]  /*5550*/  ISETP.GT.AND P1, PT, R3, 0x8, P1 ;  /* 0x000000080300780c */ /* 0x000fe20000f24270 */
[----:B------:R0:W-:Y:S01]  /*5560*/  @P0 STG.E desc[UR38][R8.64+0x80], R5 ;  /* 0x0000800508000986 */ /* 0x0001e2000c101926 */
[----:B------:R-:W-:Y:S01]  /*5570*/  ISETP.GT.AND P0, PT, R4, 0x30, PT ;  /* 0x000000300400780c */ /* 0x000fe20003f04270 */
[----:B------:R-:W-:Y:S01]  /*5580*/  FMUL R81, R81, R23 ;  /* 0x0000001751517220 */ /* 0x000fe20000400000 */
[----:B------:R-:W-:Y:S01]  /*5590*/  F2FP.TF32.F32.PACK_B R47, R47 ;  /* 0x0000002fff2f723e */ /* 0x000fe200024050ff */
[----:B------:R-:W-:Y:S01]  /*55a0*/  @P4 STG.E desc[UR38][R8.64+0x84], R43 ;  /* 0x0000842b08004986 */ /* 0x000fe2000c101926 */
[C---:B------:R-:W-:Y:S01]  /*55b0*/  ISETP.GT.AND P4, PT, R3.reuse, 0x8, P2 ;  /* 0x000000080300780c */ /* 0x040fe20001784270 */
[-C--:B------:R-:W-:Y:S01]  /*55c0*/  FMUL R15, R82, R23.reuse ;  /* 0x00000017520f7220 */ /* 0x080fe20000400000 */
[----:B------:R-:W-:Y:S01]  /*55d0*/  ISETP.GT.AND P2, PT, R4, 0x31, PT ;  /* 0x000000310400780c */ /* 0x000fe20003f44270 */
[----:B------:R1:W-:Y:S01]  /*55e0*/  @P5 STG.E desc[UR38][R6.64+0xa0], R11 ;  /* 0x0000a00b06005986 */ /* 0x0003e2000c101926 */
[----:B------:R-:W-:Y:S01]  /*55f0*/  ISETP.GT.AND P5, PT, R3, RZ, P0 ;  /* 0x000000ff0300720c */ /* 0x000fe200007a4270 */
[----:B------:R-:W-:Y:S01]  /*5600*/  FMUL R83, R83, R23 ;  /* 0x0000001753537220 */ /* 0x000fe20000400000 */
[----:B------:R-:W-:Y:S01]  /*5610*/  F2FP.TF32.F32.PACK_B R13, R13 ;  /* 0x0000000dff0d723e */ /* 0x000fe200024050ff */
[-C--:B0-----:R-:W-:Y:S01]  /*5620*/  FMUL R5, R46, R23.reuse ;  /* 0x000000172e057220 */ /* 0x081fe20000400000 */
[----:B------:R-:W-:Y:S01]  /*5630*/  @P3 STG.E desc[UR38][R6.64+0xa4], R45 ;  /* 0x0000a42d06003986 */ /* 0x000fe2000c101926 */
[----:B------:R-:W-:Y:S01]  /*5640*/  ISETP.GT.AND P3, PT, R3, RZ, P2 ;  /* 0x000000ff0300720c */ /* 0x000fe20001764270 */
[----:B------:R-:W-:Y:S01]  /*5650*/  FMUL R21, R84, R23 ;  /* 0x0000001754157220 */ /* 0x000fe20000400000 */
[----:B------:R-:W-:Y:S01]  /*5660*/  F2FP.TF32.F32.PACK_B R49, R49 ;  /* 0x00000031ff31723e */ /* 0x000fe200024050ff */
[----:B------:R-:W-:Y:S01]  /*5670*/  FMUL R85, R85, R23 ;  /* 0x0000001755557220 */ /* 0x000fe20000400000 */
[----:B------:R-:W-:Y:S01]  /*5680*/  F2FP.TF32.F32.PACK_B R5, R5 ;  /* 0x00000005ff05723e */ /* 0x000fe200024050ff */
[-C--:B------:R-:W-:Y:S01]  /*5690*/  FMUL R87, R87, R23.reuse ;  /* 0x0000001757577220 */ /* 0x080fe20000400000 */
[----:B------:R-:W-:Y:S01]  /*56a0*/  ISETP.GT.AND P0, PT, R3, 0x8, P0 ;  /* 0x000000080300780c */ /* 0x000fe20000704270 */
[----:B-1----:R-:W-:Y:S01]  /*56b0*/  FMUL R11, R52, R23 ;  /* 0x00000017340b7220 */ /* 0x002fe20000400000 */
[----:B------:R-:W-:Y:S01]  /*56c0*/  F2FP.TF32.F32.PACK_B R51, R51 ;  /* 0x00000033ff33723e */ /* 0x000fe200024050ff */
[----:B------:R0:W-:Y:S01]  /*56d0*/  @P1 STG.E desc[UR38][R8.64+0xa0], R5 ;  /* 0x0000a00508001986 */ /* 0x0001e2000c101926 */
[----:B------:R-:W-:-:S02]  /*56e0*/  ISETP.GT.AND P1, PT, R4, 0x38, PT ;  /* 0x000000380400780c */ /* 0x000fc40003f24270 */
[----:B------:R-:W-:Y:S01]  /*56f0*/  F2FP.TF32.F32.PACK_B R11, R11 ;  /* 0x0000000bff0b723e */ /* 0x000fe200024050ff */
[----:B------:R-:W-:Y:S01]  /*5700*/  @P4 STG.E desc[UR38][R8.64+0xa4], R47 ;  /* 0x0000a42f08004986 */ /* 0x000fe2000c101926 */
[C---:B------:R-:W-:Y:S02]  /*5710*/  ISETP.GT.AND P4, PT, R3.reuse, 0x8, P2 ;  /* 0x000000080300780c */ /* 0x040fe40001784270 */
[----:B------:R-:W-:Y:S01]  /*5720*/  ISETP.GT.AND P2, PT, R4, 0x39, PT ;  /* 0x000000390400780c */ /* 0x000fe20003f44270 */
[----:B------:R1:W-:Y:S01]  /*5730*/  @P5 STG.E desc[UR38][R6.64+0xc0], R13 ;  /* 0x0000c00d06005986 */ /* 0x0003e2000c101926 */
[C---:B------:R-:W-:Y:S02]  /*5740*/  ISETP.GT.AND P5, PT, R3.reuse, RZ, P1 ;  /* 0x000000ff0300720c */ /* 0x040fe40000fa4270 */
[----:B------:R-:W-:Y:S01]  /*5750*/  F2FP.TF32.F32.PACK_B R53, R53 ;  /* 0x00000035ff35723e */ /* 0x000fe200024050ff */
[----:B0-----:R-:W-:Y:S01]  /*5760*/  FMUL R5, R50, R23 ;  /* 0x0000001732057220 */ /* 0x001fe20000400000 */
[----:B------:R-:W-:Y:S01]  /*5770*/  @P3 STG.E desc[UR38][R6.64+0xc4], R49 ;  /* 0x0000c43106003986 */ /* 0x000fe2000c101926 */
[----:B------:R-:W-:-:S02]  /*5780*/  ISETP.GT.AND P3, PT, R3, RZ, P2 ;  /* 0x000000ff0300720c */ /* 0x000fc40001764270 */
[----:B------:R-:W-:Y:S02]  /*5790*/  ISETP.GT.AND P1, PT, R3, 0x8, P1 ;  /* 0x000000080300780c */ /* 0x000fe40000f24270 */
[----:B------:R-:W-:Y:S01]  /*57a0*/  F2FP.TF32.F32.PACK_B R5, R5 ;  /* 0x00000005ff05723e */ /* 0x000fe200024050ff */
[----:B-1----:R-:W-:Y:S01]  /*57b0*/  FMUL R13, R56, R23 ;  /* 0x00000017380d7220 */ /* 0x002fe20000400000 */
[----:B------:R-:W-:-:S03]  /*57c0*/  F2FP.TF32.F32.PACK_B R55, R55 ;  /* 0x00000037ff37723e */ /* 0x000fc600024050ff */
[----:B------:R0:W-:Y:S01]  /*57d0*/  @P0 STG.E desc[UR38][R8.64+0xc0], R5 ;  /* 0x0000c00508000986 */ /* 0x0001e2000c101926 */
[C---:B------:R-:W-:Y:S02]  /*57e0*/  ISETP.GT.AND P0, PT, R4.reuse, 0x40, PT ;  /* 0x000000400400780c */ /* 0x040fe40003f04270 */
        /* <DEDUP_REMOVED lines=71> */
[----:B------:R-:W-:Y:S01]  /*5c60*/  @P3 STG.E desc[UR38][R6.64+0x164], R69 ;  /* 0x0001644506003986 */ /* 0x000fe2000c101926 */
[----:B0-----:R-:W-:Y:S01]  /*5c70*/  FMUL R5, R70, R23 ;  /* 0x0000001746057220 */ /* 0x001fe20000400000 */
[----:B------:R-:W-:-:S02]  /*5c80*/  ISETP.GT.AND P3, PT, R3, RZ, P2 ;  /* 0x000000ff0300720c */ /* 0x000fc40001764270 */
[----:B------:R-:W-:Y:S02]  /*5c90*/  ISETP.GT.AND P0, PT, R3, 0x8, P0 ;  /* 0x000000080300780c */ /* 0x000fe40000704270 */
[----:B------:R-:W-:Y:S01]  /*5ca0*/  F2FP.TF32.F32.PACK_B R5, R5 ;  /* 0x00000005ff05723e */ /* 0x000fe200024050ff */
[----:B-1----:R-:W-:Y:S01]  /*5cb0*/  FMUL R11, R76, R23 ;  /* 0x000000174c0b7220 */ /* 0x002fe20000400000 */
[----:B------:R-:W-:-:S03]  /*5cc0*/  F2FP.TF32.F32.PACK_B R75, R75 ;  /* 0x0000004bff4b723e */ /* 0x000fc600024050ff */
[----:B------:R0:W-:Y:S01]  /*5cd0*/  @P1 STG.E desc[UR38][R8.64+0x160], R5 ;  /* 0x0001600508001986 */ /* 0x0001e2000c101926 */
[----:B------:R-:W-:Y:S02]  /*5ce0*/  F2FP.TF32.F32.PACK_B R77, R77 ;  /* 0x0000004dff4d723e */ /* 0x000fe400024050ff */
[----:B------:R-:W-:Y:S01]  /*5cf0*/  F2FP.TF32.F32.PACK_B R11, R11 ;  /* 0x0000000bff0b723e */ /* 0x000fe200024050ff */
[----:B------:R-:W-:Y:S01]  /*5d00*/  @P4 STG.E desc[UR38][R8.64+0x164], R71 ;  /* 0x0001644708004986 */ /* 0x000fe2000c101926 */
[C---:B------:R-:W-:Y:S02]  /*5d10*/  ISETP.GT.AND P4, PT, R4.reuse, 0x68, PT ;  /* 0x000000680400780c */ /* 0x040fe40003f84270 */
[----:B------:R-:W-:Y:S01]  /*5d20*/  F2FP.TF32.F32.PACK_B R79, R79 ;  /* 0x0000004fff4f723e */ /* 0x000fe200024050ff */
[----:B------:R1:W-:Y:S01]  /*5d30*/  @P5 STG.E desc[UR38][R6.64+0x180], R13 ;  /* 0x0001800d06005986 */ /* 0x0003e2000c101926 */
[----:B------:R-:W-:Y:S02]  /*5d40*/  ISETP.GT.AND P5, PT, R4, 0x69, PT ;  /* 0x000000690400780c */ /* 0x000fe40003fa4270 */
[----:B------:R-:W-:Y:S01]  /*5d50*/  F2FP.TF32.F32.PACK_B R81, R81 ;  /* 0x00000051ff51723e */ /* 0x000fe200024050ff */
[----:B------:R-:W-:Y:S01]  /*5d60*/  @P3 STG.E desc[UR38][R6.64+0x184], R73 ;  /* 0x0001844906003986 */ /* 0x000fe2000c101926 */
[C---:B------:R-:W-:Y:S01]  /*5d70*/  ISETP.GT.AND P3, PT, R3.reuse, 0x8, P2 ;  /* 0x000000080300780c */ /* 0x040fe20001764270 */
[----:B0-----:R-:W-:Y:S01]  /*5d80*/  FMUL R5, R74, R23 ;  /* 0x000000174a057220 */ /* 0x001fe20000400000 */
[----:B------:R-:W-:-:S02]  /*5d90*/  ISETP.GT.AND P2, PT, R3, RZ, P4 ;  /* 0x000000ff0300720c */ /* 0x000fc40002744270 */
[C---:B------:R-:W-:Y:S02]  /*5da0*/  ISETP.GT.AND P1, PT, R3.reuse, RZ, P5 ;  /* 0x000000ff0300720c */ /* 0x040fe40002f24270 */
[C---:B------:R-:W-:Y:S01]  /*5db0*/  ISETP.GT.AND P4, PT, R3.reuse, 0x8, P4 ;  /* 0x000000080300780c */ /* 0x040fe20002784270 */
[----:B-1----:R-:W-:Y:S01]  /*5dc0*/  FMUL R13, R78, R23 ;  /* 0x000000174e0d7220 */ /* 0x002fe20000400000 */
[----:B------:R-:W-:Y:S02]  /*5dd0*/  F2FP.TF32.F32.PACK_B R5, R5 ;  /* 0x00000005ff05723e */ /* 0x000fe400024050ff */
[----:B------:R-:W-:Y:S02]  /*5de0*/  ISETP.GT.AND P5, PT, R3, 0x8, P5 ;  /* 0x000000080300780c */ /* 0x000fe40002fa4270 */
[----:B------:R-:W-:Y:S01]  /*5df0*/  F2FP.TF32.F32.PACK_B R13, R13 ;  /* 0x0000000dff0d723e */ /* 0x000fe200024050ff */
[----:B------:R0:W-:Y:S01]  /*5e00*/  @P0 STG.E desc[UR38][R8.64+0x180], R5 ;  /* 0x0001800508000986 */ /* 0x0001e2000c101926 */
[----:B------:R-:W-:-:S02]  /*5e10*/  ISETP.GT.AND P0, PT, R4, 0x79, PT ;  /* 0x000000790400780c */ /* 0x000fc40003f04270 */
[----:B------:R-:W-:Y:S01]  /*5e20*/  F2FP.TF32.F32.PACK_B R15, R15 ;  /* 0x0000000fff0f723e */ /* 0x000fe200024050ff */
[----:B------:R-:W-:Y:S01]  /*5e30*/  @P3 STG.E desc[UR38][R8.64+0x184], R75 ;  /* 0x0001844b08003986 */ /* 0x000fe2000c101926 */
[C---:B------:R-:W-:Y:S02]  /*5e40*/  ISETP.GT.AND P3, PT, R4.reuse, 0x70, PT ;  /* 0x000000700400780c */ /* 0x040fe40003f64270 */
[----:B------:R-:W-:Y:S01]  /*5e50*/  F2FP.TF32.F32.PACK_B R83, R83 ;  /* 0x00000053ff53723e */ /* 0x000fe200024050ff */
[----:B------:R1:W-:Y:S01]  /*5e60*/  @P2 STG.E desc[UR38][R6.64+0x1a0], R11 ;  /* 0x0001a00b06002986 */ /* 0x0003e2000c101926 */
[C---:B------:R-:W-:Y:S02]  /*5e70*/  ISETP.GT.AND P2, PT, R4.reuse, 0x71, PT ;  /* 0x000000710400780c */ /* 0x040fe40003f44270 */
[----:B------:R-:W-:Y:S01]  /*5e80*/  F2FP.TF32.F32.PACK_B R21, R21 ;  /* 0x00000015ff15723e */ /* 0x000fe200024050ff */
[----:B------:R-:W-:Y:S01]  /*5e90*/  @P1 STG.E desc[UR38][R6.64+0x1a4], R77 ;  /* 0x0001a44d06001986 */ /* 0x000fe2000c101926 */
[----:B------:R-:W-:Y:S01]  /*5ea0*/  ISETP.GT.AND P1, PT, R4, 0x78, PT ;  /* 0x000000780400780c */ /* 0x000fe20003f24270 */
[----:B------:R-:W-:Y:S01]  /*5eb0*/  @P4 IMAD.MOV.U32 R4, RZ, RZ, R8 ;  /* 0x000000ffff044224 */ /* 0x000fe200078e0008 */
[----:B------:R-:W-:Y:S01]  /*5ec0*/  F2FP.TF32.F32.PACK_B R85, R85 ;  /* 0x00000055ff55723e */ /* 0x000fe200024050ff */
[----:B0-----:R-:W-:Y:S01]  /*5ed0*/  @P4 IMAD.MOV.U32 R5, RZ, RZ, R9 ;  /* 0x000000ffff054224 */ /* 0x001fe200078e0009 */
[----:B------:R-:W-:Y:S01]  /*5ee0*/  F2FP.TF32.F32.PACK_B R87, R87 ;  /* 0x00000057ff57723e */ /* 0x000fe200024050ff */
[----:B-1----:R-:W-:-:S03]  /*5ef0*/  FMUL R11, R80, R23 ;  /* 0x00000017500b7220 */ /* 0x002fc60000400000 */
[----:B------:R0:W-:Y:S01]  /*5f00*/  @P4 STG.E desc[UR38][R4.64+0x1a0], R13 ;  /* 0x0001a00d04004986 */ /* 0x0001e2000c101926 */
[C---:B------:R-:W-:Y:S02]  /*5f10*/  ISETP.GT.AND P4, PT, R3.reuse, RZ, P3 ;  /* 0x000000ff0300720c */ /* 0x040fe40001f84270 */
[----:B------:R-:W-:Y:S02]  /*5f20*/  ISETP.GT.AND P3, PT, R3, 0x8, P3 ;  /* 0x000000080300780c */ /* 0x000fe40001f64270 */
[----:B------:R-:W-:Y:S01]  /*5f30*/  F2FP.TF32.F32.PACK_B R11, R11 ;  /* 0x0000000bff0b723e */ /* 0x000fe200024050ff */
[----:B0-----:R-:W-:Y:S02]  /*5f40*/  @P5 IMAD.MOV.U32 R4, RZ, RZ, R8 ;  /* 0x000000ffff045224 */ /* 0x001fe400078e0008 */
[----:B------:R-:W-:Y:S01]  /*5f50*/  FMUL R13, R86, R23 ;  /* 0x00000017560d7220 */ /* 0x000fe20000400000 */
[----:B------:R-:W-:-:S04]  /*5f60*/  @P5 IMAD.MOV.U32 R5, RZ, RZ, R9 ;  /* 0x000000ffff055224 */ /* 0x000fc800078e0009 */
[----:B------:R-:W-:Y:S01]  /*5f70*/  F2FP.TF32.F32.PACK_B R13, R13 ;  /* 0x0000000dff0d723e */ /* 0x000fe200024050ff */
[----:B------:R0:W-:Y:S01]  /*5f80*/  @P5 STG.E desc[UR38][R4.64+0x1a4], R79 ;  /* 0x0001a44f04005986 */ /* 0x0001e2000c101926 */
[C---:B------:R-:W-:Y:S02]  /*5f90*/  ISETP.GT.AND P5, PT, R3.reuse, RZ, P2 ;  /* 0x000000ff0300720c */ /* 0x040fe400017a4270 */
[----:B------:R-:W-:Y:S01]  /*5fa0*/  ISETP.GT.AND P2, PT, R3, 0x8, P2 ;  /* 0x000000080300780c */ /* 0x000fe20001744270 */
[----:B0-----:R-:W-:Y:S02]  /*5fb0*/  @P4 IMAD.MOV.U32 R4, RZ, RZ, R6 ;  /* 0x000000ffff044224 */ /* 0x001fe400078e0006 */
[----:B------:R-:W-:-:S05]  /*5fc0*/  @P4 IMAD.MOV.U32 R5, RZ, RZ, R7 ;  /* 0x000000ffff054224 */ /* 0x000fca00078e0007 */
        /* <DEDUP_REMOVED lines=10> */
[----:B------:R0:W-:Y:S02]  /*6070*/  @P3 STG.E desc[UR38][R4.64+0x1c0], R15 ;  /* 0x0001c00f04003986 */ /* 0x0001e4000c101926 */
[----:B0-----:R-:W-:Y:S02]  /*6080*/  @P2 IMAD.MOV.U32 R4, RZ, RZ, R8 ;  /* 0x000000ffff042224 */ /* 0x001fe400078e0008 */
[----:B------:R-:W-:-:S05]  /*6090*/  @P2 IMAD.MOV.U32 R5, RZ, RZ, R9 ;  /* 0x000000ffff052224 */ /* 0x000fca00078e0009 */
[----:B------:R0:W-:Y:S02]  /*60a0*/  @P2 STG.E desc[UR38][R4.64+0x1c4], R83 ;  /* 0x0001c45304002986 */ /* 0x0001e4000c101926 */
[----:B0-----:R-:W-:Y:S02]  /*60b0*/  @P4 IMAD.MOV.U32 R4, RZ, RZ, R6 ;  /* 0x000000ffff044224 */ /* 0x001fe400078e0006 */
[----:B------:R-:W-:-:S05]  /*60c0*/  @P4 IMAD.MOV.U32 R5, RZ, RZ, R7 ;  /* 0x000000ffff054224 */ /* 0x000fca00078e0007 */
[----:B------:R0:W-:Y:S04]  /*60d0*/  @P4 STG.E desc[UR38][R4.64+0x1e0], R21 ;  /* 0x0001e01504004986 */ /* 0x0001e8000c101926 */
[----:B------:R1:W-:Y:S01]  /*60e0*/  @P5 STG.E desc[UR38][R6.64+0x1e4], R85 ;  /* 0x0001e45506005986 */ /* 0x0003e2000c101926 */
[----:B0-----:R-:W-:Y:S02]  /*60f0*/  @P1 IMAD.MOV.U32 R4, RZ, RZ, R8 ;  /* 0x000000ffff041224 */ /* 0x001fe400078e0008 */
[----:B------:R-:W-:-:S05]  /*6100*/  @P1 IMAD.MOV.U32 R5, RZ, RZ, R9 ;  /* 0x000000ffff051224 */ /* 0x000fca00078e0009 */
[----:B------:R1:W-:Y:S04]  /*6110*/  @P1 STG.E desc[UR38][R4.64+0x1e0], R13 ;  /* 0x0001e00d04001986 */ /* 0x0003e8000c101926 */
[----:B------:R1:W-:Y:S02]  /*6120*/  @P0 STG.E desc[UR38][R8.64+0x1e4], R87 ;  /* 0x0001e45708000986 */ /* 0x0003e4000c101926 */
.L_x_158:
[----:B------:R-:W-:Y:S05]  /*6130*/  BSYNC B0 ;  /* 0x0000000000007941 */ /* 0x000fea0003800000 */
.L_x_32:
[----:B------:R-:W-:Y:S01]  /*6140*/  IADD3 R16, P0, R16, UR36, RZ ;  /* 0x0000002410107c10 */ /* 0x000fe2000ff1e0ff */
[----:B------:R-:W-:Y:S01]  /*6150*/  ULDC.64 UR4, c[0x0][0x650] ;  /* 0x0001940000047ab9 */ /* 0x000fe20000000a00 */
[----:B------:R-:W-:Y:S01]  /*6160*/  PRMT R3, RZ, 0x7610, R3 ;  /* 0x00007610ff037816 */ /* 0x000fe20000000003 */
[----:B------:R-:W-:Y:S01]  /*6170*/  IMAD.MOV.U32 R100, RZ, RZ, -0x1 ;  /* 0xffffffffff647424 */ /* 0x000fe200078e00ff */
[----:B------:R-:W-:Y:S01]  /*6180*/  IADD3.X R17, R17, UR42, RZ, P0, !PT ;  /* 0x0000002a11117c10 */ /* 0x000fe200087fe4ff */
[----:B--2---:R-:W-:Y:S01]  /*6190*/  IMAD.MOV.U32 R101, RZ, RZ, -0x1 ;  /* 0xffffffffff657424 */ /* 0x004fe200078e00ff */
[----:B------:R-:W-:-:S04]  /*61a0*/  ISETP.GE.U32.AND P0, PT, R16, UR4, PT ;  /* 0x0000000410007c0c */ /* 0x000fc8000bf06070 */
[----:B------:R-:W-:-:S13]  /*61b0*/  ISETP.GE.U32.AND.EX P0, PT, R17, UR5, PT, P0 ;  /* 0x0000000511007c0c */ /* 0x000fda000bf06100 */
[----:B------:R-:W-:Y:S05]  /*61c0*/  @P0 BRA `(.L_x_159) ;  /* 0x00000004004c0947 */ /* 0x000fea0003800000 */
[----:B0-----:R-:W0:Y:S01]  /*61d0*/  LDC.64 R10, c[0x0][0x628] ;  /* 0x00018a00ff0a7b82 */ /* 0x001e220000000a00 */
[----:B-1--4-:R-:W1:Y:S01]  /*61e0*/  S2R R12, SR_CTAID.X ;  /* 0x00000000000c7919 */ /* 0x012e620000002500 */
[----:B---3--:R-:W-:Y:S02]  /*61f0*/  IMAD.MOV.U32 R8, RZ, RZ, R16 ;  /* 0x000000ffff087224 */ /* 0x008fe400078e0010 */
[----:B------:R-:W-:Y:S01]  /*6200*/  IMAD.MOV.U32 R9, RZ, RZ, R17 ;  /* 0x000000ffff097224 */ /* 0x000fe200078e0011 */
[----:B------:R-:W2:Y:S03]  /*6210*/  S2R R20, SR_CTAID.Y ;  /* 0x0000000000147919 */ /* 0x000ea60000002600 */
[----:B------:R-:W3:Y:S08]  /*6220*/  LDC R0, c[0x0][0x630] ;  /* 0x00018c00ff007b82 */ /* 0x000ef00000000800 */
[----:B------:R-:W4:Y:S01]  /*6230*/  LDC.64 R14, c[0x0][0x620] ;  /* 0x00018800ff0e7b82 */ /* 0x000f220000000a00 */
[----:B0-----:R-:W-:-:S04]  /*6240*/  ISETP.NE.U32.AND P0, PT, R10, RZ, PT ;  /* 0x000000ff0a00720c */ /* 0x001fc80003f05070 */
[----:B------:R-:W-:-:S13]  /*6250*/  ISETP.NE.AND.EX P0, PT, R11, RZ, PT, P0 ;  /* 0x000000ff0b00720c */ /* 0x000fda0003f05300 */
[----:B-1234-:R-:W-:Y:S05]  /*6260*/  @!P0 BRA `(.L_x_160) ;  /* 0x0000000000288947 */ /* 0x01efea0003800000 */
        /* <DEDUP_REMOVED lines=10> */
.L_x_160:
[-CC-:B------:R-:W-:Y:S01]  /*6310*/  SHF.R.U64 R101, R8, R0.reuse, R9.reuse ;  /* 0x0000000008657219 */ /* 0x180fe20000001209 */
[----:B------:R-:W0:Y:S01]  /*6320*/  LDC.64 R26, c[0x0][0x640] ;  /* 0x00019000ff1a7b82 */ /* 0x000e220000000a00 */
[----:B------:R-:W-:Y:S01]  /*6330*/  SHF.R.U32.HI R0, RZ, R0, R9 ;  /* 0x00000000ff007219 */ /* 0x000fe20000011609 */
[----:B------:R-:W-:Y:S01]  /*6340*/  ULDC UR4, c[0x0][0x150] ;  /* 0x0000540000047ab9 */ /* 0x000fe20000000800 */
[----:B------:R-:W-:Y:S02]  /*6350*/  IADD3 R3, P0, RZ, -R101, RZ ;  /* 0x80000065ff037210 */ /* 0x000fe40007f1e0ff */
[----:B------:R-:W-:-:S03]  /*6360*/  I2FP.F32.U32 R7, R12 ;  /* 0x0000000c00077245 */ /* 0x000fc60000201000 */
[----:B------:R-:W1:Y:S01]  /*6370*/  LDC R6, c[0x0][0x618] ;  /* 0x00018600ff067b82 */ /* 0x000e620000000800 */
[----:B------:R-:W-:Y:S02]  /*6380*/  IMAD.X R5, RZ, RZ, ~R0, P0 ;  /* 0x000000ffff057224 */ /* 0x000fe400000e0e00 */
[----:B------:R-:W-:Y:S01]  /*6390*/  FMUL R7, R7, UR4 ;  /* 0x0000000407077c20 */ /* 0x000fe20008400000 */
[----:B------:R-:W-:Y:S01]  /*63a0*/  ULDC UR4, c[0x0][0x154] ;  /* 0x0000550000047ab9 */ /* 0x000fe20000000800 */
[-C--:B------:R-:W-:Y:S02]  /*63b0*/  IMAD R0, R5, R14.reuse, RZ ;  /* 0x0000000e05007224 */ /* 0x080fe400078e02ff */
[C---:B------:R-:W-:Y:S01]  /*63c0*/  IMAD.WIDE.U32 R4, R3.reuse, R14, R16 ;  /* 0x0000000e03047225 */ /* 0x040fe200078e0010 */
[----:B------:R-:W2:Y:S01]  /*63d0*/  LDC R8, c[0x0][0x608] ;  /* 0x00018200ff087b82 */ /* 0x000ea20000000800 */
[----:B------:R-:W3:Y:S02]  /*63e0*/  F2I.U32.TRUNC.NTZ R7, R7 ;  /* 0x0000000700077305 */ /* 0x000ee4000020f000 */
[----:B------:R-:W-:Y:S01]  /*63f0*/  IMAD R3, R3, R15, R0 ;  /* 0x0000000f03037224 */ /* 0x000fe200078e0200 */
[----:B------:R-:W-:-:S03]  /*6400*/  I2FP.F32.U32 R0, R20 ;  /* 0x0000001400007245 */ /* 0x000fc60000201000 */
[----:B------:R-:W-:Y:S01]  /*6410*/  IMAD.IADD R3, R5, 0x1, R3 ;  /* 0x0000000105037824 */ /* 0x000fe200078e0203 */
[----:B------:R-:W4:Y:S01]  /*6420*/  LDC R11, c[0x0][0x658] ;  /* 0x00019600ff0b7b82 */ /* 0x000f220000000800 */
[----:B0-----:R-:W-:-:S04]  /*6430*/  ISETP.NE.U32.AND P0, PT, R26, RZ, PT ;  /* 0x000000ff1a00720c */ /* 0x001fc80003f05070 */
[----:B------:R-:W-:-:S03]  /*6440*/  ISETP.NE.AND.EX P0, PT, R27, RZ, PT, P0 ;  /* 0x000000ff1b00720c */ /* 0x000fc60003f05300 */
[----:B------:R-:W0:Y:S01]  /*6450*/  LDC R9, c[0x0][0x144] ;  /* 0x00005100ff097b82 */ /* 0x000e220000000800 */
[-C--:B-1----:R-:W-:Y:S01]  /*6460*/  SHF.R.U64 R10, R4, R6.reuse, R3 ;  /* 0x00000006040a7219 */ /* 0x082fe20000001203 */
[----:B---3--:R-:W-:Y:S01]  /*6470*/  IMAD.MOV R7, RZ, RZ, -R7 ;  /* 0x000000ffff077224 */ /* 0x008fe200078e0a07 */
[----:B------:R-:W-:Y:S01]  /*6480*/  SHF.R.U32.HI R3, RZ, R6, R3 ;  /* 0x00000006ff037219 */ /* 0x000fe20000011603 */
[----:B------:R-:W-:-:S04]  /*6490*/  FMUL R6, R0, UR4 ;  /* 0x0000000400067c20 */ /* 0x000fc80008400000 */
[----:B------:R-:W1:Y:S01]  /*64a0*/  LDC R21, c[0x0][0x148] ;  /* 0x00005200ff157b82 */ /* 0x000e620000000800 */
[----:B------:R3:W0:Y:S01]  /*64b0*/  F2I.U32.TRUNC.NTZ R14, R6 ;  /* 0x00000006000e7305 */ /* 0x000622000020f000 */
[-CC-:B--2---:R-:W-:Y:S02]  /*64c0*/  SHF.R.U64 R13, R10, R8.reuse, R3.reuse ;  /* 0x000000080a0d7219 */ /* 0x184fe40000001203 */
[----:B------:R-:W-:-:S04]  /*64d0*/  SHF.R.U32.HI R0, RZ, R8, R3 ;  /* 0x00000008ff007219 */ /* 0x000fc80000011603 */
[----:B-----5:R-:W2:Y:S01]  /*64e0*/  LDC R24, c[0x0][0x648] ;  /* 0x00019200ff187b82 */ /* 0x020ea20000000800 */
[-CC-:B----4-:R-:W-:Y:S02]  /*64f0*/  SHF.R.U64 R15, R13, R11.reuse, R0.reuse ;  /* 0x0000000b0d0f7219 */ /* 0x190fe40000001200 */
[----:B------:R-:W-:-:S03]  /*6500*/  SHF.R.U32.HI R5, RZ, R11, R0 ;  /* 0x0000000bff057219 */ /* 0x000fc60000011600 */
[----:B------:R-:W-:Y:S02]  /*6510*/  IMAD.MOV.U32 R4, RZ, RZ, R15 ;  /* 0x000000ffff047224 */ /* 0x000fe400078e000f */
[----:B------:R-:W4:Y:S01]  /*6520*/  LDC R28, c[0x0][0x638] ;  /* 0x00018e00ff1c7b82 */ /* 0x000f220000000800 */
[----:B0-----:R-:W-:-:S07]  /*6530*/  IMAD R25, R9, R7, R12 ;  /* 0x0000000709197224 */ /* 0x001fce00078e020c */
[----:B------:R-:W0:Y:S08]  /*6540*/  LDC R29, c[0x0][0x610] ;  /* 0x00018400ff1d7b82 */ /* 0x000e300000000800 */
[----:B------:R-:W0:Y:S01]  /*6550*/  LDC R30, c[0x0][0x600] ;  /* 0x00018000ff1e7b82 */ /* 0x000e220000000800 */
[----:B-123--:R-:W-:Y:S05]  /*6560*/  @!P0 BRA `(.L_x_161) ;  /* 0x0000000000288947 */ /* 0x00efea0003800000 */
[----:B------:R-:W1:Y:S02]  /*6570*/  LDC R0, c[0x0][0x64c] ;  /* 0x00019300ff007b82 */ /* 0x000e640000000800 */
[----:B-1----:R-:W-:-:S05]  /*6580*/  IADD3 R3, P0, R15, R0, RZ ;  /* 0x000000000f037210 */ /* 0x002fca0007f1e0ff */
        /* <DEDUP_REMOVED lines=8> */
.L_x_161:
[----:B------:R-:W-:Y:S01]  /*6610*/  ISETP.NE.AND P0, PT, R2, 0x1, PT ;  /* 0x000000010200780c */ /* 0x000fe20003f05270 */
[----:B------:R-:W-:Y:S01]  /*6620*/  IMAD.MOV R14, RZ, RZ, -R14 ;  /* 0x000000ffff0e7224 */ /* 0x000fe200078e0a0e */
[----:B------:R-:W-:Y:S02]  /*6630*/  SHF.R.U64 R3, R4, R24, R5 ;  /* 0x0000001804037219 */ /* 0x000fe40000001205 */
[----:B------:R-:W-:Y:S02]  /*6640*/  LOP3.LUT R0, R13, R98, RZ, 0xc0, !PT ;  /* 0x000000620d007212 */ /* 0x000fe400078ec0ff */
[----:B------:R-:W-:Y:S01]  /*6650*/  LOP3.LUT R10, R10, R97, RZ, 0xc0, !PT ;  /* 0x000000610a0a7212 */ /* 0x000fe200078ec0ff */
[----:B------:R-:W-:Y:S02]  /*6660*/  IMAD.MOV R4, RZ, RZ, -R3 ;  /* 0x000000ffff047224 */ /* 0x000fe400078e0a03 */
[----:B------:R-:W-:Y:S02]  /*6670*/  IMAD R0, R93, R3, R0 ;  /* 0x000000035d007224 */ /* 0x000fe400078e0200 */
[----:B----4-:R-:W-:-:S02]  /*6680*/  IMAD R3, R4, R28, R15 ;  /* 0x0000001c04037224 */ /* 0x010fc400078e020f */
[----:B------:R-:W-:Y:S02]  /*6690*/  @P0 IMAD R25, R21, R14, R20 ;  /* 0x0000000e15190224 */ /* 0x000fe400078e0214 */
[----:B0-----:R-:W-:Y:S02]  /*66a0*/  IMAD R5, R3, R30, R10 ;  /* 0x0000001e03057224 */ /* 0x001fe400078e020a */
[----:B------:R-:W-:Y:S02]  /*66b0*/  IMAD R0, R0, R29, R25 ;  /* 0x0000001d00007224 */ /* 0x000fe400078e0219 */
[----:B------:R-:W-:-:S03]  /*66c0*/  IMAD.MOV.U32 R4, RZ, RZ, 0x1 ;  /* 0x00000001ff047424 */ /* 0x000fc600078e00ff */
[----:B------:R-:W-:Y:S02]  /*66d0*/  SEL R100, R5, R0, !P0 ;  /* 0x0000000005647207 */ /* 0x000fe40004000000 */
[----:B------:R-:W-:Y:S02]  /*66e0*/  PRMT R3, R4, 0x7610, R3 ;  /* 0x0000761004037816 */ /* 0x000fe40000000003 */
[----:B------:R-:W-:-:S07]  /*66f0*/  SEL R0, R0, R5, !P0 ;  /* 0x0000000500007207 */ /* 0x000fce0004000000 */
.L_x_159:
[----:B------:R-:W-:Y:S01]  /*6700*/  UIADD3 UR41, UR43, UR41, URZ ;  /* 0x000000292b297290 */ /* 0x000fe2000fffe03f */
[----:B------:R-:W-:Y:S01]  /*6710*/  LOP3.LUT P0, RZ, R3, 0xff, RZ, 0xc0, !PT ;  /* 0x000000ff03ff7812 */ /* 0x000fe2000780c0ff */
[----:B------:R-:W-:Y:S02]  /*6720*/  IMAD.MOV.U32 R103, RZ, RZ, R0 ;  /* 0x000000ffff677224 */ /* 0x000fe400078e0000 */
[----:B------:R-:W-:Y:S02]  /*6730*/  USHF.R.U32.HI UR4, URZ, 0x2, UR41 ;  /* 0x000000023f047899 */ /* 0x000fe40008011629 */
[----:B------:R-:W-:Y:S02]  /*6740*/  UISETP.GT.U32.AND UP1, UPT, UR41, 0x3, UPT ;  /* 0x000000032900788c */ /* 0x000fe4000bf24070 */
[----:B------:R-:W-:Y:S02]  /*6750*/  ULOP3.LUT UR4, UR4, 0x1, URZ, 0xc0, !UPT ;  /* 0x0000000104047892 */ /* 0x000fe4000f8ec03f */
[----:B------:R-:W-:-:S02]  /*6760*/  UISETP.LT.U32.AND UP1, UPT, UR43, 0x4, UP1 ;  /* 0x000000042b00788c */ /* 0x000fc40008f21070 */
[----:B------:R-:W-:Y:S02]  /*6770*/  UISETP.NE.U32.AND UP0, UPT, UR4, 0x1, UPT ;  /* 0x000000010400788c */ /* 0x000fe4000bf05070 */
[----:B------:R-:W-:Y:S02]  /*6780*/  USEL UR5, URZ, 0x1, !UP1 ;  /* 0x000000013f057887 */ /* 0x000fe4000c800000 */
[----:B------:R-:W-:Y:S02]  /*6790*/  UISETP.GT.U32.AND UP0, UPT, UR43, 0x3, !UP0 ;  /* 0x000000032b00788c */ /* 0x000fe4000c704070 */
[----:B------:R-:W-:Y:S02]  /*67a0*/  ULOP3.LUT UR41, UR41, 0x3, URZ, 0xc0, !UPT ;  /* 0x0000000329297892 */ /* 0x000fe4000f8ec03f */
[----:B------:R-:W-:-:S04]  /*67b0*/  USEL UR4, URZ, 0x1, !UP0 ;  /* 0x000000013f047887 */ /* 0x000fc8000c000000 */
[----:B------:R-:W-:Y:S01]  /*67c0*/  ULOP3.LUT UR40, UR4, UR40, UR5, 0x96, !UPT ;  /* 0x0000002804287292 */ /* 0x000fe2000f8e9605 */
[----:B------:R-:W-:Y:S11]  /*67d0*/  @P0 BRA `(.L_x_162) ;  /* 0xffffffac00280947 */ /* 0x000ff6000383ffff */
[----:B------:R-:W-:Y:S05]  /*67e0*/  EXIT ;  /* 0x000000000000794d */ /* 0x000fea0003800000 */
.L_x_7:
        /* <DEDUP_REMOVED lines=26> */
.L_x_164:
[----:B------:R-:W0:Y:S01]  /*6990*/  LDC.64 R28, c[0x0][0x640] ;  /* 0x00019000ff1c7b82 */ /* 0x000e220000000a00 */
[-CC-:B------:R-:W-:Y:S01]  /*69a0*/  SHF.R.U64 R22, R14, R6.reuse, R15.reuse ;  /* 0x000000060e167219 */ /* 0x180fe2000000120f */
[----:B------:R-:W-:Y:S01]  /*69b0*/  IMAD.MOV.U32 R30, RZ, RZ, 0x1 ;  /* 0x00000001ff1e7424 */ /* 0x000fe200078e00ff */
[----:B------:R-:W-:Y:S02]  /*69c0*/  SHF.R.U32.HI R6, RZ, R6, R15 ;  /* 0x00000006ff067219 */ /* 0x000fe4000001160f */
[----:B------:R-:W-:-:S03]  /*69d0*/  IADD3 R13, P0, RZ, -R22, RZ ;  /* 0x80000016ff0d7210 */ /* 0x000fc60007f1e0ff */
[----:B------:R-:W1:Y:S02]  /*69e0*/  LDC R12, c[0x0][0x618] ;  /* 0x00018600ff0c7b82 */ /* 0x000e640000000800 */
[----:B------:R-:W-:-:S04]  /*69f0*/  IMAD.X R11, RZ, RZ, ~R6, P0 ;  /* 0x000000ffff0b7224 */ /* 0x000fc800000e0e06 */
[-C--:B------:R-:W-:Y:S02]  /*6a00*/  IMAD R6, R11, R24.reuse, RZ ;  /* 0x000000180b067224 */ /* 0x080fe400078e02ff */
[----:B------:R-:W2:Y:S01]  /*6a10*/  LDC R14, c[0x0][0x608] ;  /* 0x00018200ff0e7b82 */ /* 0x000ea20000000800 */
[----:B------:R-:W-:-:S04]  /*6a20*/  IMAD.WIDE.U32 R10, R13, R24, R16 ;  /* 0x000000180d0a7225 */ /* 0x000fc800078e0010 */
[----:B------:R-:W-:-:S03]  /*6a30*/  IMAD R13, R13, R25, R6 ;  /* 0x000000190d0d7224 */ /* 0x000fc600078e0206 */
[----:B------:R-:W3:Y:S01]  /*6a40*/  LDC R27, c[0x0][0x658] ;  /* 0x00019600ff1b7b82 */ /* 0x000ee20000000800 */
[----:B------:R-:W-:Y:S01]  /*6a50*/  IMAD.IADD R11, R11, 0x1, R13 ;  /* 0x000000010b0b7824 */ /* 0x000fe200078e020d */
[----:B0-----:R-:W-:-:S04]  /*6a60*/  ISETP.NE.U32.AND P0, PT, R28, RZ, PT ;  /* 0x000000ff1c00720c */ /* 0x001fc80003f05070 */
[----:B------:R-:W-:Y:S02]  /*6a70*/  ISETP.NE.AND.EX P0, PT, R29, RZ, PT, P0 ;  /* 0x000000ff1d00720c */ /* 0x000fe40003f05300 */
[----:B------:R-:W0:Y:S01]  /*6a80*/  LDC R20, c[0x0][0x600] ;  /* 0x00018000ff147b82 */ /* 0x000e220000000800 */
[-CC-:B-1----:R-:W-:Y:S01]  /*6a90*/  SHF.R.U64 R8, R10, R12.reuse, R11.reuse ;  /* 0x0000000c0a087219 */ /* 0x182fe2000000120b */
[----:B------:R-:W-:Y:S01]  /*6aa0*/  IMAD.MOV.U32 R10, RZ, RZ, -0x1 ;  /* 0xffffffffff0a7424 */ /* 0x000fe200078e00ff */
[----:B------:R-:W-:-:S05]  /*6ab0*/  SHF.R.U32.HI R11, RZ, R12, R11 ;  /* 0x0000000cff0b7219 */ /* 0x000fca000001160b */
[----:B------:R-:W1:Y:S01]  /*6ac0*/  LDC R24, c[0x0][0x648] ;  /* 0x00019200ff187b82 */ /* 0x000e620000000800 */
[-CC-:B--2---:R-:W-:Y:S02]  /*6ad0*/  SHF.R.U64 R21, R8, R14.reuse, R11.reuse ;  /* 0x0000000e08157219 */ /* 0x184fe4000000120b */
[----:B------:R-:W-:-:S05]  /*6ae0*/  SHF.R.U32.HI R6, RZ, R14, R11 ;  /* 0x0000000eff067219 */ /* 0x000fca000001160b */
[----:B------:R-:W2:Y:S01]  /*6af0*/  LDC R26, c[0x0][0x638] ;  /* 0x00018e00ff1a7b82 */ /* 0x000ea20000000800 */
[-C--:B---3--:R-:W-:Y:S02]  /*6b00*/  SHF.L.U32 R10, R10, R27.reuse, RZ ;  /* 0x0000001b0a0a7219 */ /* 0x088fe400000006ff */
[-CC-:B------:R-:W-:Y:S02]  /*6b10*/  SHF.R.U64 R25, R21, R27.reuse, R6.reuse ;  /* 0x0000001b15197219 */ /* 0x180fe40000001206 */
[----:B------:R-:W-:Y:S02]  /*6b20*/  LOP3.LUT R32, RZ, R10, RZ, 0x33, !PT ;  /* 0x0000000aff207212 */ /* 0x000fe400078e33ff */
[----:B------:R-:W-:Y:S01]  /*6b30*/  SHF.R.U32.HI R11, RZ, R27, R6 ;  /* 0x0000001bff0b7219 */ /* 0x000fe20000011606 */
[----:B------:R-:W3:Y:S01]  /*6b40*/  LDC R31, c[0x0][0x610] ;  /* 0x00018400ff1f7b82 */ /* 0x000ee20000000800 */
[----:B------:R-:W-:Y:S01]  /*6b50*/  IMAD.MOV.U32 R10, RZ, RZ, R25 ;  /* 0x000000ffff0a7224 */ /* 0x000fe200078e0019 */
[----:B------:R-:W-:Y:S06]  /*6b60*/  @!P0 BRA `(.L_x_165) ;  /* 0x0000000000288947 */ /* 0x000fec0003800000 */
        /* <DEDUP_REMOVED lines=10> */
.L_x_165:
[----:B------:R-:W-:Y:S02]  /*6c10*/  ISETP.NE.AND P0, PT, R2, 0x1, PT ;  /* 0x000000010200780c */ /* 0x000fe40003f05270 */
[----:B-1----:R-:W-:Y:S01]  /*6c20*/  SHF.R.U64 R6, R10, R24, R11 ;  /* 0x000000180a067219 */ /* 0x002fe2000000120b */
[----:B0-----:R-:W-:Y:S01]  /*6c30*/  VIADD R11, R20, 0xffffffff ;  /* 0xffffffff140b7836 */ /* 0x001fe20000000000 */
[----:B------:R-:W-:Y:S02]  /*6c40*/  SHF.L.U32 R30, R30, R27, RZ ;  /* 0x0000001b1e1e7219 */ /* 0x000fe400000006ff */
[----:B------:R-:W-:Y:S01]  /*6c50*/  LOP3.LUT R5, R21, R32, RZ, 0xc0, !PT ;  /* 0x0000002015057212 */ /* 0x000fe200078ec0ff */
[----:B------:R-:W-:-:S04]  /*6c60*/  IMAD.MOV R10, RZ, RZ, -R6 ;  /* 0x000000ffff0a7224 */ /* 0x000fc800078e0a06 */
[----:B------:R-:W-:Y:S01]  /*6c70*/  IMAD R6, R30, R6, R5 ;  /* 0x000000061e067224 */ /* 0x000fe200078e0205 */
[----:B------:R-:W-:Y:S01]  /*6c80*/  LOP3.LUT R5, R8, R11, RZ, 0xc0, !PT ;  /* 0x0000000b08057212 */ /* 0x000fe200078ec0ff */
[----:B------:R-:W-:Y:S02]  /*6c90*/  @P0 IMAD R7, R9, R23, R4 ;  /* 0x0000001709070224 */ /* 0x000fe400078e0204 */
[----:B--2---:R-:W-:Y:S02]  /*6ca0*/  IMAD R4, R10, R26, R25 ;  /* 0x0000001a0a047224 */ /* 0x004fe400078e0219 */
[----:B---3--:R-:W-:Y:S02]  /*6cb0*/  IMAD R7, R6, R31, R7 ;  /* 0x0000001f06077224 */ /* 0x008fe400078e0207 */
[----:B------:R-:W-:Y:S02]  /*6cc0*/  IMAD R4, R4, R20, R5 ;  /* 0x0000001404047224 */ /* 0x000fe400078e0205 */
[----:B------:R-:W-:-:S02]  /*6cd0*/  IMAD.MOV.U32 R8, RZ, RZ, 0x1 ;  /* 0x00000001ff087424 */ /* 0x000fc400078e00ff */
[----:B------:R-:W-:Y:S01]  /*6ce0*/  IMAD.MOV.U32 R6, RZ, RZ, R22 ;  /* 0x000000ffff067224 */ /* 0x000fe200078e0016 */
[----:B------:R-:W-:Y:S02]  /*6cf0*/  SEL R20, R4, R7, !P0 ;  /* 0x0000000704147207 */ /* 0x000fe40004000000 */
[----:B------:R-:W-:-:S07]  /*6d00*/  SEL R21, R7, R4, !P0 ;  /* 0x0000000407157207 */ /* 0x000fce0004000000 */
.L_x_163:
[----:B------:R-:W-:-:S08]  /*6d10*/  NOP ;  /* 0x0000000000007918 */ /* 0x000fd00000000000 */
[----:B------:R-:W0:-:S00]  /*6d20*/  USETMAXREG.DEALLOC.CTAPOOL 0x28 ;  /* 0x00000028000079c8 */ /* 0x000e0000080e0500 */
[----:B0-----:R-:W-:-:S13]  /*6d30*/  ISETP.NE.AND P0, PT, R3, RZ, PT ;  /* 0x000000ff0300720c */ /* 0x001fda0003f05270 */
[----:B------:R-:W-:Y:S05]  /*6d40*/  @P0 EXIT ;  /* 0x000000000000094d */ /* 0x000fea0003800000 */
[----:B------:R-:W-:Y:S01]  /*6d50*/  LOP3.LUT P0, RZ, R8, 0xff, RZ, 0xc0, !PT ;  /* 0x000000ff08ff7812 */ /* 0x000fe2000780c0ff */
[----:B------:R-:W-:Y:S02]  /*6d60*/  IMAD.MOV.U32 R3, RZ, RZ, 0x1 ;  /* 0x00000001ff037424 */ /* 0x000fe400078e00ff */
[----:B------:R-:W-:-:S10]  /*6d70*/  IMAD.MOV.U32 R8, RZ, RZ, RZ ;  /* 0x000000ffff087224 */ /* 0x000fd400078e00ff */
[----:B------:R-:W-:Y:S05]  /*6d80*/  @!P0 BRA `(.L_x_166) ;  /* 0x0000000c002c8947 */ /* 0x000fea0003800000 */
[----:B------:R-:W0:Y:S01]  /*6d90*/  LDC R3, c[0x0][0x28c] ;  /* 0x0000a300ff037b82 */ /* 0x000e220000000800 */
[----:B------:R-:W1:Y:S01]  /*6da0*/  S2R R12, SR_CgaCtaId ;  /* 0x00000000000c7919 */ /* 0x000e620000008800 */
[----:B------:R-:W-:Y:S01]  /*6db0*/  ULDC UR5, c[0x0][0x658] ;  /* 0x0001960000057ab9 */ /* 0x000fe20000000800 */
[----:B------:R-:W-:Y:S01]  /*6dc0*/  UMOV UR6, 0xffffffff ;  /* 0xffffffff00067882 */ /* 0x000fe20000000000 */
[----:B------:R-:W-:Y:S01]  /*6dd0*/  BSSY B0, `(.L_x_166) ;  /* 0x00000c6000007945 */ /* 0x000fe20003800000 */
[----:B------:R-:W-:Y:S01]  /*6de0*/  USHF.L.U32 UR6, UR6, UR5, URZ ;  /* 0x0000000506067299 */ /* 0x000fe2000800063f */
[----:B------:R-:W-:Y:S01]  /*6df0*/  IMAD.MOV.U32 R10, RZ, RZ, 0x1 ;  /* 0x00000001ff0a7424 */ /* 0x000fe200078e00ff */
[----:B------:R-:W-:Y:S01]  /*6e00*/  LOP3.LUT R19, R18, 0x2, RZ, 0xfc, !PT ;  /* 0x0000000212137812 */ /* 0x000fe200078efcff */
[----:B------:R-:W-:Y:S01]  /*6e10*/  IMAD.MOV.U32 R8, RZ, RZ, RZ ;  /* 0x000000ffff087224 */ /* 0x000fe200078e00ff */
[----:B------:R-:W-:Y:S01]  /*6e20*/  ULDC UR4, c[0x0][0x600] ;  /* 0x0001800000047ab9 */ /* 0x000fe20000000800 */
[----:B------:R-:W-:Y:S01]  /*6e30*/  UMOV UR7, 0x1 ;  /* 0x0000000100077882 */ /* 0x000fe20000000000 */
[----:B------:R-:W-:-:S02]  /*6e40*/  UIADD3 UR15, UR4, -0x1, URZ ;  /* 0xffffffff040f7890 */ /* 0x000fc4000fffe03f */
[----:B------:R-:W-:Y:S02]  /*6e50*/  USHF.L.U32 UR17, UR7, UR5, URZ ;  /* 0x0000000507117299 */ /* 0x000fe4000800063f */
[----:B------:R-:W-:Y:S01]  /*6e60*/  ULOP3.LUT UR16, URZ, UR6, URZ, 0x33, !UPT ;  /* 0x000000063f107292 */ /* 0x000fe2000f8e333f */
[----:B------:R-:W-:Y:S01]  /*6e70*/  ULDC.64 UR20, c[0x0][0x198] ;  /* 0x0000660000147ab9 */ /* 0x000fe20000000a00 */
[----:B0-----:R-:W-:-:S05]  /*6e80*/  VIADD R3, R3, 0x1f ;  /* 0x0000001f03037836 */ /* 0x001fca0000000000 */
[----:B------:R-:W-:-:S04]  /*6e90*/  SHF.R.S32.HI R4, RZ, 0x1f, R3 ;  /* 0x0000001fff047819 */ /* 0x000fc80000011403 */
[----:B------:R-:W-:Y:S01]  /*6ea0*/  LEA.HI R4, R4, R3, RZ, 0x5 ;  /* 0x0000000304047211 */ /* 0x000fe200078f28ff */
[C---:B-1----:R-:W-:Y:S02]  /*6eb0*/  IMAD.SHL.U32 R11, R12.reuse, 0x40, RZ ;  /* 0x000000400c0b7824 */ /* 0x042fe400078e00ff */
[----:B------:R-:W-:Y:S01]  /*6ec0*/  IMAD.SHL.U32 R12, R12, 0x800, RZ ;  /* 0x000008000c0c7824 */ /* 0x000fe200078e00ff */
[----:B------:R-:W-:Y:S01]  /*6ed0*/  SHF.R.S32.HI R9, RZ, 0x5, R4 ;  /* 0x00000005ff097819 */ /* 0x000fe20000011404 */
[----:B------:R-:W-:Y:S01]  /*6ee0*/  IMAD.MOV.U32 R3, RZ, RZ, 0x1 ;  /* 0x00000001ff037424 */ /* 0x000fe200078e00ff */
[----:B------:R-:W-:Y:S02]  /*6ef0*/  LOP3.LUT R11, R11, 0x40, RZ, 0xc0, !PT ;  /* 0x000000400b0b7812 */ /* 0x000fe400078ec0ff */
[----:B------:R-:W-:Y:S01]  /*6f00*/  LOP3.LUT R12, R12, 0x800, RZ, 0xc0, !PT ;  /* 0x000008000c0c7812 */ /* 0x000fe200078ec0ff */
[----:B------:R-:W-:-:S07]  /*6f10*/  VIADD R13, R9, 0x1 ;  /* 0x00000001090d7836 */ /* 0x000fce0000000000 */
.L_x_177:
[----:B------:R-:W-:-:S03]  /*6f20*/  UMOV UR4, 0xffffffff ;  /* 0xffffffff00047882 */ /* 0x000fc60000000000 */
[----:B------:R-:W-:Y:S05]  /*6f30*/  BRA.DIV UR4, `(.L_x_167) ;  /* 0x0000000e04a87947 */ /* 0x000fea000b800000 */
[----:B------:R-:W-:-:S13]  /*6f40*/  ELECT P6, URZ, PT ;  /* 0x00000000003f782f */ /* 0x000fda00038c0000 */
.L_x_188:
[----:B------:R-:W0:Y:S01]  /*6f50*/  LDC R4, c[0x0][0x28c] ;  /* 0x0000a300ff047b82 */ /* 0x000e220000000800 */
[----:B------:R-:W-:Y:S01]  /*6f60*/  BSSY B1, `(.L_x_168) ;  /* 0x0000038000017945 */ /* 0x000fe20003800000 */
[----:B0-----:R-:W-:-:S13]  /*6f70*/  ISETP.LT.OR P6, PT, R4, 0x1, !P6 ;  /* 0x000000010400780c */ /* 0x001fda00077c1670 */
[----:B------:R-:W-:Y:S05]  /*6f80*/  @P6 BRA `(.L_x_169) ;  /* 0x0000000000d46947 */ /* 0x000fea0003800000 */
[----:B------:R-:W-:Y:S02]  /*6f90*/  IMAD R20, R20, 0x80, R11 ;  /* 0x0000008014147824 */ /* 0x000fe400078e020b */
[----:B------:R-:W-:Y:S02]  /*6fa0*/  IMAD.SHL.U32 R21, R21, 0x80, RZ ;  /* 0x0000008015157824 */ /* 0x000fe400078e00ff */
[----:B------:R-:W-:Y:S02]  /*6fb0*/  IMAD.MOV.U32 R24, RZ, RZ, RZ ;  /* 0x000000ffff187224 */ /* 0x000fe400078e00ff */
[----:B------:R-:W-:Y:S02]  /*6fc0*/  IMAD.MOV.U32 R4, RZ, RZ, R13 ;  /* 0x000000ffff047224 */ /* 0x000fe400078e000d */
[----:B------:R-:W-:Y:S02]  /*6fd0*/  IMAD.MOV.U32 R5, RZ, RZ, R3 ;  /* 0x000000ffff057224 */ /* 0x000fe400078e0003 */
[----:B------:R-:W-:-:S07]  /*6fe0*/  IMAD.MOV.U32 R7, RZ, RZ, R8 ;  /* 0x000000ffff077224 */ /* 0x000fce00078e0008 */
.L_x_172:
[----:B------:R-:W0:Y:S01]  /*6ff0*/  S2R R15, SR_CgaCtaId ;  /* 0x00000000000f7919 */ /* 0x000e220000008800 */
[----:B------:R-:W-:Y:S02]  /*7000*/  MOV R14, 0x400 ;  /* 0x00000400000e7802 */ /* 0x000fe40000000f00 */
[----:B------:R-:W-:Y:S02]  /*7010*/  ISETP.NE.AND P1, PT, R0, RZ, PT ;  /* 0x000000ff0000720c */ /* 0x000fe40003f25270 */
[----:B0-----:R-:W-:Y:S02]  /*7020*/  LEA R22, R15, R14, 0x18 ;  /* 0x0000000e0f167211 */ /* 0x001fe400078ec0ff */
[----:B------:R-:W-:-:S09]  /*7030*/  SHF.L.U32 R14, R5, 0x1f, RZ ;  /* 0x0000001f050e7819 */ /* 0x000fd200000006ff */
[----:B------:R-:W0:Y:S01]  /*7040*/  @!P1 LDC R15, c[0x0][0x500] ;  /* 0x00014000ff0f9b82 */ /* 0x000e220000000800 */
[----:B------:R-:W-:-:S04]  /*7050*/  IMAD R23, R7, 0x8, R22 ;  /* 0x0000000807177824 */ /* 0x000fc800078e0216 */
[----:B------:R-:W1:Y:S02]  /*7060*/  SYNCS.PHASECHK.TRANS64.TRYWAIT P0, [R23+URZ+0x20], R14 ;  /* 0x0000200e170075a7 */ /* 0x000e64000800017f */
[----:B-1----:R-:W-:Y:S05]  /*7070*/  @!P0 BRA `(.L_x_170) ;  /* 0x0000000c00788947 */ /* 0x002fea0003800000 */
.L_x_189:
[----:B-1----:R-:W-:Y:S01]  /*7080*/  PRMT R14, R19, 0x9910, RZ ;  /* 0x00009910130e7816 */ /* 0x002fe200000000ff */
[----:B0-----:R0:W-:Y:S03]  /*7090*/  @!P1 SYNCS.ARRIVE.TRANS64 RZ, [R23+URZ], R15 ;  /* 0x0000000f17ff99a7 */ /* 0x0011e6000800003f */
[----:B------:R-:W-:-:S13]  /*70a0*/  ISETP.NE.AND P0, PT, R14, 0x2, PT ;  /* 0x000000020e00780c */ /* 0x000fda0003f05270 */
[----:B0-----:R-:W-:Y:S05]  /*70b0*/  @P0 BRA `(.L_x_171) ;  /* 0x0000000000040947 */ /* 0x001fea0003800000 */
[----:B------:R-:W-:Y:S01]  /*70c0*/  BPT.TRAP 0x1 ;  /* 0x000000040000795c */ /* 0x000fe20000300000 */
.L_x_171:
[----:B------:R-:W-:Y:S01]  /*70d0*/  IMAD R14, R7, 0x1000, R12 ;  /* 0x00001000070e7824 */ /* 0x000fe200078e020c */
[----:B------:R-:W-:Y:S01]  /*70e0*/  R2UR UR9, R23 ;  /* 0x00000000170972ca */ /* 0x000fe200000e0000 */
[--C-:B------:R-:W-:Y:S01]  /*70f0*/  IMAD R15, R7, 0x4000, R22.reuse ;  /* 0x00004000070f7824 */ /* 0x100fe200078e0216 */
[----:B------:R-:W-:Y:S01]  /*7100*/  UIADD3 UR4, UP0, UR20, 0xf0, URZ ;  /* 0x000000f014047890 */ /* 0x000fe2000ff1e03f */
[----:B------:R-:W-:Y:S01]  /*7110*/  IMAD R14, R14, 0x4, R22 ;  /* 0x000000040e0e7824 */ /* 0x000fe200078e0216 */
[----:B------:R-:W-:Y:S01]  /*7120*/  R2UR UR11, R21 ;  /* 0x00000000150b72ca */ /* 0x000fe200000e0000 */
[----:B------:R-:W-:Y:S01]  /*7130*/  VIADD R4, R4, 0xffffffff ;  /* 0xffffffff04047836 */ /* 0x000fe20000000000 */
[----:B------:R-:W-:Y:S01]  /*7140*/  R2UR UR5, R15 ;  /* 0x000000000f0572ca */ /* 0x000fe200000e0000 */
[----:B------:R-:W-:Y:S01]  /*7150*/  UIADD3 UR22, UP1, UR20, 0x1f0, URZ ;  /* 0x000001f014167890 */ /* 0x000fe2000ff3e03f */
[----:B------:R-:W-:Y:S01]  /*7160*/  R2UR UR8, R14 ;  /* 0x000000000e0872ca */ /* 0x000fe200000e0000 */
[----:B------:R-:W-:Y:S01]  /*7170*/  VIADD R7, R7, 0x1 ;  /* 0x0000000107077836 */ /* 0x000fe20000000000 */
[----:B------:R-:W-:Y:S01]  /*7180*/  R2UR UR10, R24 ;  /* 0x00000000180a72ca */ /* 0x000fe200000e0000 */
[----:B------:R-:W-:Y:S01]  /*7190*/  UIADD3.X UR23, URZ, UR21, URZ, UP1, !UPT ;  /* 0x000000153f177290 */ /* 0x000fe20008ffe43f */
[----:B------:R-:W-:Y:S01]  /*71a0*/  R2UR UR12, R6 ;  /* 0x00000000060c72ca */ /* 0x000fe200000e0000 */
[----:B------:R-:W-:Y:S01]  /*71b0*/  UMOV UR6, 0x0 ;  /* 0x0000000000067882 */ /* 0x000fe20000000000 */
[----:B------:R-:W-:Y:S01]  /*71c0*/  R2UR UR18, R20 ;  /* 0x00000000141272ca */ /* 0x000fe200000e0000 */
[----:B------:R-:W-:Y:S01]  /*71d0*/  UMOV UR7, 0x10000000 ;  /* 0x1000000000077882 */ /* 0x000fe20000000000 */
[----:B------:R-:W-:Y:S01]  /*71e0*/  ISETP.GT.AND P1, PT, R4, 0x1, PT ;  /* 0x000000010400780c */ /* 0x000fe20003f24270 */
[----:B------:R-:W-:Y:S01]  /*71f0*/  UMOV UR19, 0x30000 ;  /* 0x0003000000137882 */ /* 0x000fe20000000000 */
[C---:B------:R-:W-:Y:S01]  /*7200*/  ISETP.NE.AND P0, PT, R7.reuse, 0x4, PT ;  /* 0x000000040700780c */ /* 0x040fe20003f05270 */
[----:B------:R-:W-:Y:S01]  /*7210*/  UIADD3 UR13, UR5, 0x100, URZ ;  /* 0x00000100050d7890 */ /* 0x000fe2000fffe03f */
[----:B------:R-:W-:Y:S01]  /*7220*/  VIADD R24, R24, 0x20 ;  /* 0x0000002018187836 */ /* 0x000fe20000000000 */
[----:B------:R-:W-:Y:S01]  /*7230*/  UIADD3.X UR5, URZ, UR21, URZ, UP0, !UPT ;  /* 0x000000153f057290 */ /* 0x000fe200087fe43f */
[----:B------:R-:W-:Y:S01]  /*7240*/  SEL R14, RZ, 0x1, P0 ;  /* 0x00000001ff0e7807 */ /* 0x000fe20000000000 */
[----:B------:R-:W-:Y:S01]  /*7250*/  UIADD3 UR14, UR8, 0x10100, URZ ;  /* 0x00010100080e7890 */ /* 0x000fe2000fffe03f */
[----:B------:R-:W-:-:S02]  /*7260*/  SEL R7, R7, RZ, P0 ;  /* 0x000000ff07077207 */ /* 0x000fc40000000000 */
[----:B------:R-:W-:Y:S01]  /*7270*/  UMOV UR8, UR13 ;  /* 0x0000000d00087c82 */ /* 0x000fe20008000000 */
[----:B------:R-:W-:-:S03]  /*7280*/  LOP3.LUT R5, R5, R14, RZ, 0x3c, !PT ;  /* 0x0000000e05057212 */ /* 0x000fc600078e3cff */
[----:B------:R0:W-:Y:S02]  /*7290*/  UTMALDG.3D [UR8], [UR4], desc[UR6] ;  /* 0x00000608040075b4 */ /* 0x0001e40008011000 */
[----:B0-----:R-:W-:Y:S01]  /*72a0*/  UMOV UR8, UR14 ;  /* 0x0000000e00087c82 */ /* 0x001fe20008000000 */
[----:B------:R-:W-:Y:S02]  /*72b0*/  UMOV UR11, UR18 ;  /* 0x00000012000b7c82 */ /* 0x000fe40008000000 */
[----:B------:R0:W-:Y:S02]  /*72c0*/  UTMALDG.3D.MULTICAST [UR8], [UR22], UR19, desc[UR6] ;  /* 0x00000608160073b4 */ /* 0x0001e40008011813 */
[----:B0-----:R-:W-:Y:S05]  /*72d0*/  @P1 BRA `(.L_x_172) ;  /* 0xfffffffc00441947 */ /* 0x001fea000383ffff */
.L_x_169:
[----:B------:R-:W-:Y:S05]  /*72e0*/  BSYNC B1 ;  /* 0x0000000000017941 */ /* 0x000fea0003800000 */
.L_x_168:
[----:B------:R-:W-:Y:S01]  /*72f0*/  LOP3.LUT P1, RZ, R10, 0xff, RZ, 0xc0, !PT ;  /* 0x000000ff0aff7812 */ /* 0x000fe2000782c0ff */
[----:B------:R-:W-:Y:S01]  /*7300*/  IMAD.IADD R8, R9, 0x1, R8 ;  /* 0x0000000109087824 */ /* 0x000fe200078e0208 */
[----:B------:R-:W-:Y:S01]  /*7310*/  IADD3 R16, P2, R16, UR36, RZ ;  /* 0x0000002410107c10 */ /* 0x000fe2000ff5e0ff */
[----:B------:R-:W-:Y:S01]  /*7320*/  ULDC.64 UR4, c[0x0][0x650] ;  /* 0x0001940000047ab9 */ /* 0x000fe20000000a00 */
[----:B------:R-:W-:Y:S01]  /*7330*/  BSSY B1, `(.L_x_173) ;  /* 0x000006d000017945 */ /* 0x000fe20003800000 */
[----:B------:R-:W-:Y:S01]  /*7340*/  IMAD.MOV.U32 R21, RZ, RZ, -0x1 ;  /* 0xffffffffff157424 */ /* 0x000fe200078e00ff */
[----:B------:R-:W-:Y:S01]  /*7350*/  SHF.R.U32.HI R4, RZ, 0x2, R8 ;  /* 0x00000002ff047819 */ /* 0x000fe20000011608 */
[----:B------:R-:W-:Y:S01]  /*7360*/  IMAD.MOV.U32 R20, RZ, RZ, -0x1 ;  /* 0xffffffffff147424 */ /* 0x000fe200078e00ff */
[----:B------:R-:W-:Y:S02]  /*7370*/  ISETP.GT.U32.AND P0, PT, R8, 0x3, PT ;  /* 0x000000030800780c */ /* 0x000fe40003f04070 */
[----:B------:R-:W-:-:S02]  /*7380*/  LOP3.LUT R4, R4, 0x1, RZ, 0xc0, !PT ;  /* 0x0000000104047812 */ /* 0x000fc400078ec0ff */
[----:B------:R-:W-:Y:S01]  /*7390*/  ISETP.LT.U32.AND P0, PT, R9, 0x4, P0 ;  /* 0x000000040900780c */ /* 0x000fe20000701070 */
[----:B------:R-:W0:Y:S01]  /*73a0*/  @P1 S2R R6, SR_CgaCtaId ;  /* 0x0000000000061919 */ /* 0x000e220000008800 */
[----:B------:R-:W-:Y:S02]  /*73b0*/  @P1 MOV R5, 0x400 ;  /* 0x0000040000051802 */ /* 0x000fe40000000f00 */
[----:B------:R-:W-:Y:S02]  /*73c0*/  IADD3.X R17, R17, UR42, RZ, P2, !PT ;  /* 0x0000002a11117c10 */ /* 0x000fe400097fe4ff */
[----:B------:R-:W-:Y:S02]  /*73d0*/  ISETP.GE.U32.AND P2, PT, R16, UR4, PT ;  /* 0x0000000410007c0c */ /* 0x000fe4000bf46070 */
[----:B------:R-:W-:Y:S02]  /*73e0*/  LOP3.LUT R8, R8, 0x3, RZ, 0xc0, !PT ;  /* 0x0000000308087812 */ /* 0x000fe400078ec0ff */
[----:B------:R-:W-:-:S02]  /*73f0*/  PRMT R10, RZ, 0x7610, R10 ;  /* 0x00007610ff0a7816 */ /* 0x000fc4000000000a */
[----:B0-----:R-:W-:Y:S01]  /*7400*/  @P1 LEA R5, R6, R5, 0x18 ;  /* 0x0000000506051211 */ /* 0x001fe200078ec0ff */
[----:B------:R-:W-:-:S03]  /*7410*/  IMAD.MOV.U32 R6, RZ, RZ, -0x1 ;  /* 0xffffffffff067424 */ /* 0x000fc600078e00ff */
[----:B------:R0:W-:Y:S01]  /*7420*/  @P1 SYNCS.ARRIVE.TRANS64.A1T0 RZ, [R5+URZ+0x58], RZ ;  /* 0x000058ff05ff19a7 */ /* 0x0001e2000810003f */
[----:B------:R-:W-:Y:S02]  /*7430*/  ISETP.NE.U32.AND P1, PT, R4, 0x1, PT ;  /* 0x000000010400780c */ /* 0x000fe40003f25070 */
[----:B------:R-:W-:Y:S02]  /*7440*/  SEL R4, RZ, 0x1, !P0 ;  /* 0x00000001ff047807 */ /* 0x000fe40004000000 */
[----:B------:R-:W-:Y:S02]  /*7450*/  ISETP.GE.U32.AND.EX P0, PT, R17, UR5, PT, P2 ;  /* 0x0000000511007c0c */ /* 0x000fe4000bf06120 */
[----:B------:R-:W-:-:S04]  /*7460*/  ISETP.GT.U32.AND P1, PT, R9, 0x3, !P1 ;  /* 0x000000030900780c */ /* 0x000fc80004f24070 */
[----:B0-----:R-:W-:-:S04]  /*7470*/  SEL R5, RZ, 0x1, !P1 ;  /* 0x00000001ff057807 */ /* 0x001fc80004800000 */
[--C-:B------:R-:W-:Y:S02]  /*7480*/  LOP3.LUT R3, R5, R3, R4.reuse, 0x96, !PT ;  /* 0x0000000305037212 */ /* 0x100fe400078e9604 */
[----:B------:R-:W-:Y:S01]  /*7490*/  PRMT R4, RZ, 0x7610, R4 ;  /* 0x00007610ff047816 */ /* 0x000fe20000000004 */
[----:B------:R-:W-:Y:S06]  /*74a0*/  @P0 BRA `(.L_x_174) ;  /* 0x0000000400540947 */ /* 0x000fec0003800000 */
[----:B------:R-:W0:Y:S01]  /*74b0*/  S2R R15, SR_CTAID.X ;  /* 0x00000000000f7919 */ /* 0x000e220000002500 */
[----:B------:R-:W-:Y:S01]  /*74c0*/  ULDC.64 UR4, c[0x0][0x628] ;  /* 0x00018a0000047ab9 */ /* 0x000fe20000000a00 */
[----:B------:R-:W-:Y:S01]  /*74d0*/  ULDC UR7, c[0x0][0x630] ;  /* 0x00018c0000077ab9 */ /* 0x000fe20000000800 */
[----:B------:R-:W-:Y:S01]  /*74e0*/  ISETP.NE.U32.AND P0, PT, RZ, UR4, PT ;  /* 0x00000004ff007c0c */ /* 0x000fe2000bf05070 */
[----:B------:R-:W1:Y:S01]  /*74f0*/  S2R R20, SR_CTAID.Y ;  /* 0x0000000000147919 */ /* 0x000e620000002600 */
[----:B------:R-:W-:Y:S01]  /*7500*/  ULDC UR8, c[0x0][0x150] ;  /* 0x0000540000087ab9 */ /* 0x000fe20000000800 */
[----:B------:R-:W-:Y:S01]  /*7510*/  IMAD.MOV.U32 R4, RZ, RZ, R16 ;  /* 0x000000ffff047224 */ /* 0x000fe200078e0010 */
[----:B------:R-:W-:Y:S01]  /*7520*/  ISETP.NE.AND.EX P0, PT, RZ, UR5, PT, P0 ;  /* 0x00000005ff007c0c */ /* 0x000fe2000bf05300 */
[----:B------:R-:W-:Y:S01]  /*7530*/  IMAD.MOV.U32 R5, RZ, RZ, R17 ;  /* 0x000000ffff057224 */ /* 0x000fe200078e0011 */
[----:B0-----:R-:W-:-:S11]  /*7540*/  I2FP.F32.U32 R22, R15 ;  /* 0x0000000f00167245 */ /* 0x001fd60000201000 */
[----:B------:R-:W-:Y:S05]  /*7550*/  @!P0 BRA `(.L_x_175) ;  /* 0x0000000000288947 */ /* 0x000fea0003800000 */
[----:B------:R-:W-:Y:S02]  /*7560*/  ULDC UR6, c[0x0][0x634] ;  /* 0x00018d0000067ab9 */ /* 0x000fe40000000800 */
[----:B------:R-:W-:-:S05]  /*7570*/  IADD3 R5, P0, R16, UR6, RZ ;  /* 0x0000000610057c10 */ /* 0x000fca000ff1e0ff */
[----:B------:R-:W-:-:S04]  /*7580*/  IMAD.X R21, RZ, RZ, R17, P0 ;  /* 0x000000ffff157224 */ /* 0x000fc800000e0611 */
[----:B------:R-:W-:-:S04]  /*7590*/  IMAD.WIDE.U32 R6, R21, UR4, RZ ;  /* 0x0000000415067c25 */ /* 0x000fc8000f8e00ff */
[----:B------:R-:W-:-:S04]  /*75a0*/  IMAD.WIDE.U32 R6, P0, R5, UR5, R6 ;  /* 0x0000000505067c25 */ /* 0x000fc8000f800006 */
[----:B------:R-:W-:-:S04]  /*75b0*/  IMAD.WIDE.U32 R4, R5, UR4, RZ ;  /* 0x0000000405047c25 */ /* 0x000fc8000f8e00ff */
[----:B------:R-:W-:Y:S01]  /*75c0*/  IMAD.MOV.U32 R4, RZ, RZ, R7 ;  /* 0x000000ffff047224 */ /* 0x000fe200078e0007 */
[----:B------:R-:W-:Y:S01]  /*75d0*/  IADD3 RZ, P1, R5, R6, RZ ;  /* 0x0000000605ff7210 */ /* 0x000fe20007f3e0ff */
[----:B------:R-:W-:-:S04]  /*75e0*/  IMAD.X R5, RZ, RZ, RZ, P0 ;  /* 0x000000ffff057224 */ /* 0x000fc800000e06ff */
[----:B------:R-:W-:-:S08]  /*75f0*/  IMAD.WIDE.U32.X R4, R21, UR5, R4, P1 ;  /* 0x0000000515047c25 */ /* 0x000fd000088e0404 */
.L_x_175:
[--C-:B------:R-:W-:Y:S01]  /*7600*/  SHF.R.U64 R14, R4, UR7, R5.reuse ;  /* 0x00000007040e7c19 */ /* 0x100fe20008001205 */
[----:B------:R-:W-:Y:S01]  /*7610*/  FMUL R22, R22, UR8 ;  /* 0x0000000816167c20 */ /* 0x000fe20008400000 */
[----:B------:R-:W-:Y:S01]  /*7620*/  SHF.R.U32.HI R4, RZ, UR7, R5 ;  /* 0x00000007ff047c19 */ /* 0x000fe20008011605 */
[----:B------:R-:W0:Y:S01]  /*7630*/  LDC R6, c[0x0][0x144] ;  /* 0x00005100ff067b82 */ /* 0x000e220000000800 */
[----:B------:R-:W-:Y:S01]  /*7640*/  IADD3 R5, P0, RZ, -R14, RZ ;  /* 0x8000000eff057210 */ /* 0x000fe20007f1e0ff */
[----:B------:R-:W-:Y:S01]  /*7650*/  ULDC UR6, c[0x0][0x154] ;  /* 0x0000550000067ab9 */ /* 0x000fe20000000800 */
[----:B-1----:R-:W-:Y:S01]  /*7660*/  I2FP.F32.U32 R7, R20 ;  /* 0x0000001400077245 */ /* 0x002fe20000201000 */
[----:B------:R-:W1:Y:S01]  /*7670*/  F2I.U32.TRUNC.NTZ R22, R22 ;  /* 0x0000001600167305 */ /* 0x000e62000020f000 */
[----:B------:R-:W-:Y:S01]  /*7680*/  ULDC.64 UR4, c[0x0][0x620] ;  /* 0x0001880000047ab9 */ /* 0x000fe20000000a00 */
[----:B------:R-:W-:Y:S01]  /*7690*/  IMAD.X R4, RZ, RZ, ~R4, P0 ;  /* 0x000000ffff047224 */ /* 0x000fe200000e0e04 */
[----:B------:R-:W-:Y:S01]  /*76a0*/  ISETP.NE.AND P2, PT, R2, 0x1, PT ;  /* 0x000000010200780c */ /* 0x000fe20003f45270 */
[----:B------:R-:W-:Y:S01]  /*76b0*/  FMUL R23, R7, UR6 ;  /* 0x0000000607177c20 */ /* 0x000fe20008400000 */
[----:B------:R-:W2:Y:S01]  /*76c0*/  LDC R25, c[0x0][0x148] ;  /* 0x00005200ff197b82 */ /* 0x000ea20000000800 */
[----:B------:R-:W-:Y:S01]  /*76d0*/  IMAD R4, R4, UR4, RZ ;  /* 0x0000000404047c24 */ /* 0x000fe2000f8e02ff */
[----:B------:R-:W-:-:S02]  /*76e0*/  ULDC.64 UR6, c[0x0][0x640] ;  /* 0x0001900000067ab9 */ /* 0x000fc40000000a00 */
[----:B------:R-:W-:Y:S01]  /*76f0*/  ISETP.NE.U32.AND P0, PT, RZ, UR6, PT ;  /* 0x00000006ff007c0c */ /* 0x000fe2000bf05070 */
[----:B------:R-:W3:Y:S01]  /*7700*/  F2I.U32.TRUNC.NTZ R23, R23 ;  /* 0x0000001700177305 */ /* 0x000ee2000020f000 */
[C---:B------:R-:W-:Y:S02]  /*7710*/  IMAD R7, R5.reuse, UR5, R4 ;  /* 0x0000000505077c24 */ /* 0x040fe4000f8e0204 */
[----:B------:R-:W-:Y:S01]  /*7720*/  IMAD.WIDE.U32 R4, R5, UR4, R16 ;  /* 0x0000000405047c25 */ /* 0x000fe2000f8e0010 */
[----:B------:R-:W-:Y:S01]  /*7730*/  ULDC UR4, c[0x0][0x618] ;  /* 0x0001860000047ab9 */ /* 0x000fe20000000800 */
[----:B------:R-:W-:Y:S02]  /*7740*/  ISETP.NE.AND.EX P0, PT, RZ, UR7, PT, P0 ;  /* 0x00000007ff007c0c */ /* 0x000fe4000bf05300 */
[----:B------:R-:W-:Y:S02]  /*7750*/  IMAD.IADD R5, R5, 0x1, R7 ;  /* 0x0000000105057824 */ /* 0x000fe400078e0207 */
[----:B-1----:R-:W-:-:S03]  /*7760*/  IMAD.MOV R22, RZ, RZ, -R22 ;  /* 0x000000ffff167224 */ /* 0x002fc600078e0a16 */
[----:B------:R-:W-:Y:S01]  /*7770*/  SHF.R.U64 R21, R4, UR4, R5 ;  /* 0x0000000404157c19 */ /* 0x000fe20008001205 */
[----:B0-----:R-:W-:Y:S01]  /*7780*/  IMAD R15, R6, R22, R15 ;  /* 0x00000016060f7224 */ /* 0x001fe200078e020f */
[----:B------:R-:W-:Y:S01]  /*7790*/  SHF.R.U32.HI R4, RZ, UR4, R5 ;  /* 0x00000004ff047c19 */ /* 0x000fe20008011605 */
[----:B------:R-:W-:Y:S01]  /*77a0*/  ULDC UR4, c[0x0][0x608] ;  /* 0x0001820000047ab9 */ /* 0x000fe20000000800 */
[----:B---3--:R-:W-:Y:S02]  /*77b0*/  IMAD.MOV R6, RZ, RZ, -R23 ;  /* 0x000000ffff067224 */ /* 0x008fe400078e0a17 */
[--C-:B------:R-:W-:Y:S02]  /*77c0*/  SHF.R.U64 R22, R21, UR4, R4.reuse ;  /* 0x0000000415167c19 */ /* 0x100fe40008001204 */
[----:B------:R-:W-:Y:S01]  /*77d0*/  SHF.R.U32.HI R5, RZ, UR4, R4 ;  /* 0x00000004ff057c19 */ /* 0x000fe20008011604 */
[----:B------:R-:W-:Y:S01]  /*77e0*/  ULDC UR4, c[0x0][0x658] ;  /* 0x0001960000047ab9 */ /* 0x000fe20000000800 */
[----:B--2---:R-:W-:-:S02]  /*77f0*/  @P2 IMAD R15, R25, R6, R20 ;  /* 0x00000006190f2224 */ /* 0x004fc400078e0214 */
[--C-:B------:R-:W-:Y:S02]  /*7800*/  SHF.R.U64 R20, R22, UR4, R5.reuse ;  /* 0x0000000416147c19 */ /* 0x100fe40008001205 */
[----:B------:R-:W-:-:S03]  /*7810*/  SHF.R.U32.HI R23, RZ, UR4, R5 ;  /* 0x00000004ff177c19 */ /* 0x000fc60008011605 */
[----:B------:R-:W-:Y:S02]  /*7820*/  IMAD.MOV.U32 R6, RZ, RZ, R20 ;  /* 0x000000ffff067224 */ /* 0x000fe400078e0014 */
[----:B------:R-:W-:Y:S01]  /*7830*/  IMAD.MOV.U32 R5, RZ, RZ, R23 ;  /* 0x000000ffff057224 */ /* 0x000fe200078e0017 */
[----:B------:R-:W-:Y:S06]  /*7840*/  @!P0 BRA `(.L_x_176) ;  /* 0x00000000002c8947 */ /* 0x000fec0003800000 */
        /* <DEDUP_REMOVED lines=9> */
[----:B------:R-:W-:-:S04]  /*78e0*/  IMAD.WIDE.U32.X R4, R23, UR7, R4, P1 ;  /* 0x0000000717047c25 */ /* 0x000fc800088e0404 */
[----:B------:R-:W-:-:S07]  /*78f0*/  IMAD.MOV.U32 R6, RZ, RZ, R4 ;  /* 0x000000ffff067224 */ /* 0x000fce00078e0004 */
.L_x_176:
[----:B------:R-:W-:Y:S01]  /*7900*/  ULDC UR4, c[0x0][0x648] ;  /* 0x0001920000047ab9 */ /* 0x000fe20000000800 */
[----:B------:R-:W-:Y:S01]  /*7910*/  LOP3.LUT R4, R22, UR16, RZ, 0xc0, !PT ;  /* 0x0000001016047c12 */ /* 0x000fe2000f8ec0ff */
[----:B------:R-:W-:Y:S01]  /*7920*/  ULDC UR5, c[0x0][0x610] ;  /* 0x0001840000057ab9 */ /* 0x000fe20000000800 */
[----:B------:R-:W-:Y:S01]  /*7930*/  SHF.R.U64 R5, R6, UR4, R5 ;  /* 0x0000000406057c19 */ /* 0x000fe20008001205 */
[----:B------:R-:W-:Y:S01]  /*7940*/  ULDC UR4, c[0x0][0x638] ;  /* 0x00018e0000047ab9 */ /* 0x000fe20000000800 */
[----:B------:R-:W-:-:S03]  /*7950*/  LOP3.LUT R21, R21, UR15, RZ, 0xc0, !PT ;  /* 0x0000000f15157c12 */ /* 0x000fc6000f8ec0ff */
[----:B------:R-:W-:Y:S02]  /*7960*/  IMAD.MOV R7, RZ, RZ, -R5 ;  /* 0x000000ffff077224 */ /* 0x000fe400078e0a05 */
[----:B------:R-:W-:Y:S02]  /*7970*/  IMAD R4, R5, UR17, R4 ;  /* 0x0000001105047c24 */ /* 0x000fe4000f8e0204 */
[----:B------:R-:W-:Y:S01]  /*7980*/  IMAD R20, R7, UR4, R20 ;  /* 0x0000000407147c24 */ /* 0x000fe2000f8e0214 */
[----:B------:R-:W-:Y:S01]  /*7990*/  ULDC UR4, c[0x0][0x600] ;  /* 0x0001800000047ab9 */ /* 0x000fe20000000800 */
[----:B------:R-:W-:Y:S02]  /*79a0*/  IMAD R15, R4, UR5, R15 ;  /* 0x00000005040f7c24 */ /* 0x000fe4000f8e020f */
[----:B------:R-:W-:Y:S02]  /*79b0*/  IMAD R6, R20, UR4, R21 ;  /* 0x0000000414067c24 */ /* 0x000fe4000f8e0215 */
[----:B------:R-:W-:-:S03]  /*79c0*/  IMAD.MOV.U32 R4, RZ, RZ, 0x1 ;  /* 0x00000001ff047424 */ /* 0x000fc600078e00ff */
[----:B------:R-:W-:Y:S02]  /*79d0*/  SEL R20, R6, R15, !P2 ;  /* 0x0000000f06147207 */ /* 0x000fe40005000000 */
[----:B------:R-:W-:Y:S01]  /*79e0*/  SEL R21, R15, R6, !P2 ;  /* 0x000000060f157207 */ /* 0x000fe20005000000 */
[----:B------:R-:W-:-:S07]  /*79f0*/  IMAD.MOV.U32 R6, RZ, RZ, R14 ;  /* 0x000000ffff067224 */ /* 0x000fce00078e000e */
.L_x_174:
[----:B------:R-:W-:Y:S05]  /*7a00*/  BSYNC B1 ;  /* 0x0000000000017941 */ /* 0x000fea0003800000 */
.L_x_173:
[----:B------:R-:W-:-:S13]  /*7a10*/  LOP3.LUT P0, RZ, R4, 0xff, RZ, 0xc0, !PT ;  /* 0x000000ff04ff7812 */ /* 0x000fda000780c0ff */
[----:B------:R-:W-:Y:S05]  /*7a20*/  @P0 BRA `(.L_x_177) ;  /* 0xfffffff4003c0947 */ /* 0x000fea000383ffff */
[----:B------:R-:W-:Y:S05]  /*7a30*/  BSYNC B0 ;  /* 0x0000000000007941 */ /* 0x000fea0003800000 */
.L_x_166:
[----:B------:R-:W-:-:S03]  /*7a40*/  UMOV UR4, 0xffffffff ;  /* 0xffffffff00047882 */ /* 0x000fc60000000000 */
[----:B------:R-:W-:Y:S05]  /*7a50*/  BRA.DIV UR4, `(.L_x_178) ;  /* 0x0000000604147947 */ /* 0x000fea000b800000 */
[----:B------:R-:W-:-:S13]  /*7a60*/  ELECT P6, URZ, PT ;  /* 0x00000000003f782f */ /* 0x000fda00038c0000 */
.L_x_192:
[----:B------:R-:W-:Y:S04]  /*7a70*/  BSSY B0, `(.L_x_179) ;  /* 0x000002b000007945 */ /* 0x000fe80003800000 */
[----:B------:R-:W-:Y:S05]  /*7a80*/  @!P6 BRA `(.L_x_180) ;  /* 0x0000000000a4e947 */ /* 0x000fea0003800000 */
[----:B------:R-:W-:-:S04]  /*7a90*/  LOP3.LUT R18, R18, 0x2, RZ, 0xfc, !PT ;  /* 0x0000000212127812 */ /* 0x000fc800078efcff */
[----:B------:R-:W-:-:S13]  /*7aa0*/  ISETP.NE.AND P0, PT, R18, 0x3, PT ;  /* 0x000000031200780c */ /* 0x000fda0003f05270 */
[----:B------:R-:W-:Y:S05]  /*7ab0*/  @!P0 BRA `(.L_x_181) ;  /* 0x0000000000048947 */ /* 0x000fea0003800000 */
[----:B------:R-:W-:Y:S01]  /*7ac0*/  BPT.TRAP 0x1 ;  /* 0x000000040000795c */ /* 0x000fe20000300000 */
.L_x_181:
[----:B------:R-:W0:Y:S01]  /*7ad0*/  S2R R5, SR_CgaCtaId ;  /* 0x0000000000057919 */ /* 0x000e220000008800 */
[----:B------:R-:W-:Y:S02]  /*7ae0*/  MOV R0, 0x400 ;  /* 0x0000040000007802 */ /* 0x000fe40000000f00 */
[----:B------:R-:W-:Y:S02]  /*7af0*/  SHF.L.U32 R2, R3, 0x1f, RZ ;  /* 0x0000001f03027819 */ /* 0x000fe400000006ff */
[----:B0-----:R-:W-:-:S05]  /*7b00*/  LEA R5, R5, R0, 0x18 ;  /* 0x0000000005057211 */ /* 0x001fca00078ec0ff */
[----:B------:R-:W-:-:S04]  /*7b10*/  VIADD R5, R5, 0x20 ;  /* 0x0000002005057836 */ /* 0x000fc80000000000 */
[C---:B------:R-:W-:Y:S02]  /*7b20*/  IMAD R7, R8.reuse, 0x8, R5 ;  /* 0x0000000808077824 */ /* 0x040fe400078e0205 */
[----:B------:R-:W-:Y:S02]  /*7b30*/  VIADD R8, R8, 0x1 ;  /* 0x0000000108087836 */ /* 0x000fe40000000000 */
[----:B------:R-:W0:Y:S03]  /*7b40*/  SYNCS.PHASECHK.TRANS64.TRYWAIT P0, [R7+URZ], R2 ;  /* 0x00000002070075a7 */ /* 0x000e26000800017f */
[----:B------:R-:W-:-:S04]  /*7b50*/  ISETP.NE.AND P1, PT, R8, 0x4, PT ;  /* 0x000000040800780c */ /* 0x000fc80003f25270 */
[----:B------:R-:W-:Y:S02]  /*7b60*/  SEL R0, RZ, 0x1, P1 ;  /* 0x00000001ff007807 */ /* 0x000fe40000800000 */
[----:B------:R-:W-:Y:S02]  /*7b70*/  SEL R8, R8, RZ, P1 ;  /* 0x000000ff08087207 */ /* 0x000fe40000800000 */
[----:B------:R-:W-:-:S03]  /*7b80*/  LOP3.LUT R9, R3, R0, RZ, 0x3c, !PT ;  /* 0x0000000003097212 */ /* 0x000fc600078e3cff */
[----:B------:R-:W-:Y:S01]  /*7b90*/  IMAD R6, R8, 0x8, R5 ;  /* 0x0000000808067824 */ /* 0x000fe200078e0205 */
[----:B------:R-:W-:Y:S01]  /*7ba0*/  SHF.L.U32 R3, R9, 0x1f, RZ ;  /* 0x0000001f09037819 */ /* 0x000fe200000006ff */
[----:B0-----:R-:W-:Y:S06]  /*7bb0*/  @!P0 BRA `(.L_x_182) ;  /* 0x0000000000dc8947 */ /* 0x001fec0003800000 */
.L_x_193:
[----:B------:R-:W1:Y:S01]  /*7bc0*/  SYNCS.PHASECHK.TRANS64.TRYWAIT P0, [R6+URZ], R3 ;  /* 0x00000003060075a7 */ /* 0x000e62000800017f */
[----:B------:R-:W-:-:S05]  /*7bd0*/  VIADD R0, R8, 0x1 ;  /* 0x0000000108007836 */ /* 0x000fca0000000000 */
[----:B------:R-:W-:-:S04]  /*7be0*/  ISETP.NE.AND P1, PT, R0, 0x4, PT ;  /* 0x000000040000780c */ /* 0x000fc80003f25270 */
[----:B0-----:R-:W-:Y:S02]  /*7bf0*/  SEL R2, RZ, 0x1, P1 ;  /* 0x00000001ff027807 */ /* 0x001fe40000800000 */
[----:B------:R-:W-:Y:S02]  /*7c00*/  SEL R0, R0, RZ, P1 ;  /* 0x000000ff00007207 */ /* 0x000fe40000800000 */
[----:B------:R-:W-:-:S03]  /*7c10*/  LOP3.LUT R9, R9, R2, RZ, 0x3c, !PT ;  /* 0x0000000209097212 */ /* 0x000fc600078e3cff */
[----:B------:R-:W-:Y:S01]  /*7c20*/  IMAD R7, R0, 0x8, R5 ;  /* 0x0000000800077824 */ /* 0x000fe200078e0205 */
[----:B------:R-:W-:Y:S01]  /*7c30*/  SHF.L.U32 R4, R9, 0x1f, RZ ;  /* 0x0000001f09047819 */ /* 0x000fe200000006ff */
[----:B-1----:R-:W-:Y:S06]  /*7c40*/  @!P0 BRA `(.L_x_183) ;  /* 0x0000000000cc8947 */ /* 0x002fec0003800000 */
.L_x_194:
[----:B------:R-:W1:Y:S01]  /*7c50*/  SYNCS.PHASECHK.TRANS64.TRYWAIT P0, [R7+URZ], R4 ;  /* 0x00000004070075a7 */ /* 0x000e62000800017f */
[----:B------:R-:W-:-:S05]  /*7c60*/  VIADD R0, R0, 0x1 ;  /* 0x0000000100007836 */ /* 0x000fca0000000000 */
[----:B------:R-:W-:-:S04]  /*7c70*/  ISETP.NE.AND P1, PT, R0, 0x4, PT ;  /* 0x000000040000780c */ /* 0x000fc80003f25270 */
[----:B------:R-:W-:Y:S02]  /*7c80*/  SEL R2, RZ, 0x1, P1 ;  /* 0x00000001ff027807 */ /* 0x000fe40000800000 */
[----:B------:R-:W-:Y:S02]  /*7c90*/  SEL R0, R0, RZ, P1 ;  /* 0x000000ff00007207 */ /* 0x000fe40000800000 */
[----:B------:R-:W-:Y:S01]  /*7ca0*/  LOP3.LUT R2, R9, R2, RZ, 0x3c, !PT ;  /* 0x0000000209027212 */ /* 0x000fe200078e3cff */
[----:B-1----:R-:W-:Y:S06]  /*7cb0*/  @!P0 BRA `(.L_x_184) ;  /* 0x0000000000c48947 */ /* 0x002fec0003800000 */
.L_x_195:
[----:B------:R-:W-:Y:S01]  /*7cc0*/  IMAD R5, R0, 0x8, R5 ;  /* 0x0000000800057824 */ /* 0x000fe200078e0205 */
[----:B------:R-:W-:-:S07]  /*7cd0*/  SHF.L.U32 R0, R2, 0x1f, RZ ;  /* 0x0000001f02007819 */ /* 0x000fce00000006ff */
.L_x_185:
[----:B--2---:R2:W3:Y:S02]  /*7ce0*/  SYNCS.PHASECHK.TRANS64.TRYWAIT P0, [R5+URZ], R0 ;  /* 0x00000000050075a7 */ /* 0x0044e4000800017f */
[----:B---3--:R-:W-:Y:S05]  /*7cf0*/  @!P0 NANOSLEEP.SYNCS 0x989680 ;  /* 0x009896800000895d */ /* 0x008fea0003900000 */
[----:B------:R-:W3:Y:S02]  /*7d00*/  @!P0 SYNCS.PHASECHK.TRANS64 P0, [R5+URZ], R0 ;  /* 0x00000000050085a7 */ /* 0x000ee4000800007f */
[----:B---3--:R-:W-:Y:S05]  /*7d10*/  @!P0 BRA `(.L_x_185) ;  /* 0xfffffffc00f08947 */ /* 0x008fea000383ffff */
.L_x_180:
[----:B------:R-:W-:Y:S05]  /*7d20*/  BSYNC B0 ;  /* 0x0000000000007941 */ /* 0x000fea0003800000 */
.L_x_179:
[----:B------:R-:W-:Y:S05]  /*7d30*/  EXIT ;  /* 0x000000000000794d */ /* 0x000fea0003800000 */
.L_x_21:
[----:B-1----:R1:W2:Y:S02]  /*7d40*/  SYNCS.PHASECHK.TRANS64.TRYWAIT P1, [R3+URZ], R0 ;  /* 0x00000000030075a7 */ /* 0x0022a4000802017f */
[----:B--2---:R-:W-:Y:S05]  /*7d50*/  @!P1 NANOSLEEP.SYNCS 0x989680 ;  /* 0x009896800000995d */ /* 0x004fea0003900000 */
[----:B------:R-:W2:Y:S02]  /*7d60*/  @!P1 SYNCS.PHASECHK.TRANS64 P1, [R3+URZ], R0 ;  /* 0x00000000030095a7 */ /* 0x000ea4000802007f */
[----:B--2---:R-:W-:Y:S05]  /*7d70*/  @!P1 BRA `(.L_x_21) ;  /* 0xfffffffc00f09947 */ /* 0x004fea000383ffff */
[----:B------:R-:W-:Y:S05]  /*7d80*/  BRA `(.L_x_20) ;  /* 0xffffff9800887947 */ /* 0x000fea000383ffff */
.L_x_26:
[----:B-1----:R1:W2:Y:S02]  /*7d90*/  SYNCS.PHASECHK.TRANS64.TRYWAIT P1, [R5+URZ], R4 ;  /* 0x00000004050075a7 */ /* 0x0022a4000802017f */
[----:B--2---:R-:W-:Y:S05]  /*7da0*/  @!P1 NANOSLEEP.SYNCS 0x989680 ;  /* 0x009896800000995d */ /* 0x004fea0003900000 */
[----:B------:R-:W2:Y:S02]  /*7db0*/  @!P1 SYNCS.PHASECHK.TRANS64 P1, [R5+URZ], R4 ;  /* 0x00000004050095a7 */ /* 0x000ea4000802007f */
[----:B--2---:R-:W-:Y:S05]  /*7dc0*/  @!P1 BRA `(.L_x_26) ;  /* 0xfffffffc00f09947 */ /* 0x004fea000383ffff */
[----:B------:R-:W-:Y:S05]  /*7dd0*/  BRA `(.L_x_25) ;  /* 0xffffff9c00647947 */ /* 0x000fea000383ffff */
.L_x_167:
[----:B------:R-:W-:Y:S01]  /*7de0*/  BSSY B1, `(.L_x_186) ;  /* 0x0000006000017945 */ /* 0x000fe20003800000 */
[----:B------:R-:W-:-:S07]  /*7df0*/  IMAD.MOV.U32 R15, RZ, RZ, -0x1 ;  /* 0xffffffffff0f7424 */ /* 0x000fce00078e00ff */
[----:B------:R-:W-:Y:S05]  /*7e00*/  WARPSYNC.COLLECTIVE R15, `(.L_x_187) ;  /* 0x000000000f0c7348 */ /* 0x000fea0003c00000 */
[----:B------:R-:W-:Y:S02]  /*7e10*/  ELECT P6, UR62, PT ;  /* 0x00000000003e782f */ /* 0x000fe400038c0000 */
[----:B------:R-:W-:Y:S01]  /*7e20*/  MOV R14, UR62 ;  /* 0x0000003e000e7c02 */ /* 0x000fe20008000f00 */
[----:B------:R-:W-:Y:S10]  /*7e30*/  ENDCOLLECTIVE ;  /* 0x000000000000791b */ /* 0x000ff40003800000 */
.L_x_187:
[----:B------:R-:W-:Y:S05]  /*7e40*/  BSYNC B1 ;  /* 0x0000000000017941 */ /* 0x000fea0003800000 */
.L_x_186:
[----:B------:R-:W-:Y:S05]  /*7e50*/  BRA `(.L_x_188) ;  /* 0xfffffff0003c7947 */ /* 0x000fea000383ffff */
.L_x_170:
[----:B-1----:R1:W2:Y:S02]  /*7e60*/  SYNCS.PHASECHK.TRANS64.TRYWAIT P0, [R23+URZ+0x20], R14 ;  /* 0x0000200e170075a7 */ /* 0x0022a4000800017f */
[----:B--2---:R-:W-:Y:S05]  /*7e70*/  @!P0 NANOSLEEP.SYNCS 0x989680 ;  /* 0x009896800000895d */ /* 0x004fea0003900000 */
[----:B------:R-:W2:Y:S02]  /*7e80*/  @!P0 SYNCS.PHASECHK.TRANS64 P0, [R23+URZ+0x20], R14 ;  /* 0x0000200e170085a7 */ /* 0x000ea4000800007f */
[----:B--2---:R-:W-:Y:S05]  /*7e90*/  @!P0 BRA `(.L_x_170) ;  /* 0xfffffffc00f08947 */ /* 0x004fea000383ffff */
[----:B------:R-:W-:Y:S05]  /*7ea0*/  BRA `(.L_x_189) ;  /* 0xfffffff000747947 */ /* 0x000fea000383ffff */
.L_x_178:
[----:B------:R-:W-:Y:S01]  /*7eb0*/  BSSY B0, `(.L_x_190) ;  /* 0x0000006000007945 */ /* 0x000fe20003800000 */
[----:B------:R-:W-:-:S07]  /*7ec0*/  IMAD.MOV.U32 R15, RZ, RZ, -0x1 ;  /* 0xffffffffff0f7424 */ /* 0x000fce00078e00ff */
[----:B------:R-:W-:Y:S05]  /*7ed0*/  WARPSYNC.COLLECTIVE R15, `(.L_x_191) ;  /* 0x000000000f0c7348 */ /* 0x000fea0003c00000 */
[----:B------:R-:W-:Y:S02]  /*7ee0*/  ELECT P6, UR62, PT ;  /* 0x00000000003e782f */ /* 0x000fe400038c0000 */
[----:B------:R-:W-:Y:S01]  /*7ef0*/  MOV R14, UR62 ;  /* 0x0000003e000e7c02 */ /* 0x000fe20008000f00 */
[----:B------:R-:W-:Y:S10]  /*7f00*/  ENDCOLLECTIVE ;  /* 0x000000000000791b */ /* 0x000ff40003800000 */
.L_x_191:
[----:B------:R-:W-:Y:S05]  /*7f10*/  BSYNC B0 ;  /* 0x0000000000007941 */ /* 0x000fea0003800000 */
.L_x_190:
[----:B------:R-:W-:Y:S05]  /*7f20*/  BRA `(.L_x_192) ;  /* 0xfffffff800d07947 */ /* 0x000fea000383ffff */
.L_x_182:
[----:B0-----:R0:W1:Y:S02]  /*7f30*/  SYNCS.PHASECHK.TRANS64.TRYWAIT P0, [R7+URZ], R2 ;  /* 0x00000002070075a7 */ /* 0x001064000800017f */
[----:B-1----:R-:W-:Y:S05]  /*7f40*/  @!P0 NANOSLEEP.SYNCS 0x989680 ;  /* 0x009896800000895d */ /* 0x002fea0003900000 */
[----:B------:R-:W1:Y:S02]  /*7f50*/  @!P0 SYNCS.PHASECHK.TRANS64 P0, [R7+URZ], R2 ;  /* 0x00000002070085a7 */ /* 0x000e64000800007f */
[----:B-1----:R-:W-:Y:S05]  /*7f60*/  @!P0 BRA `(.L_x_182) ;  /* 0xfffffffc00f08947 */ /* 0x002fea000383ffff */
[----:B------:R-:W-:Y:S05]  /*7f70*/  BRA `(.L_x_193) ;  /* 0xfffffffc00107947 */ /* 0x000fea000383ffff */
.L_x_183:
[----:B0-----:R0:W1:Y:S02]  /*7f80*/  SYNCS.PHASECHK.TRANS64.TRYWAIT P0, [R6+URZ], R3 ;  /* 0x00000003060075a7 */ /* 0x001064000800017f */
[----:B-1----:R-:W-:Y:S05]  /*7f90*/  @!P0 NANOSLEEP.SYNCS 0x989680 ;  /* 0x009896800000895d */ /* 0x002fea0003900000 */
[----:B------:R-:W1:Y:S02]  /*7fa0*/  @!P0 SYNCS.PHASECHK.TRANS64 P0, [R6+URZ], R3 ;  /* 0x00000003060085a7 */ /* 0x000e64000800007f */
[----:B-1----:R-:W-:Y:S05]  /*7fb0*/  @!P0 BRA `(.L_x_183) ;  /* 0xfffffffc00f08947 */ /* 0x002fea000383ffff */
[----:B------:R-:W-:Y:S05]  /*7fc0*/  BRA `(.L_x_194) ;  /* 0xfffffffc00207947 */ /* 0x000fea000383ffff */
.L_x_184:
[----:B-1----:R1:W2:Y:S02]  /*7fd0*/  SYNCS.PHASECHK.TRANS64.TRYWAIT P0, [R7+URZ], R4 ;  /* 0x00000004070075a7 */ /* 0x0022a4000800017f */
[----:B--2---:R-:W-:Y:S05]  /*7fe0*/  @!P0 NANOSLEEP.SYNCS 0x989680 ;  /* 0x009896800000895d */ /* 0x004fea0003900000 */
[----:B------:R-:W2:Y:S02]  /*7ff0*/  @!P0 SYNCS.PHASECHK.TRANS64 P0, [R7+URZ], R4 ;  /* 0x00000004070085a7 */ /* 0x000ea4000800007f */
[----:B--2---:R-:W-:Y:S05]  /*8000*/  @!P0 BRA `(.L_x_184) ;  /* 0xfffffffc00f08947 */ /* 0x004fea000383ffff */
[----:B------:R-:W-:Y:S05]  /*8010*/  BRA `(.L_x_195) ;  /* 0xfffffffc00287947 */ /* 0x000fea000383ffff */
.L_x_196:
[----:B------:R-:W-:-:S00]  /*8020*/  BRA `(.L_x_196) ;  /* 0xfffffffc00fc7947 */ /* 0x000fc0000383ffff */
[----:B------:R-:W-:-:S00]  /*8030*/  NOP ;  /* 0x0000000000007918 */ /* 0x000fc00000000000 */
        /* <DEDUP_REMOVED lines=12> */
.L_x_197:


//--------------------- .nv.global.init           --------------------------
	.section	.nv.global.init,"aw",@progbits
.nv.global.init:
	.type		$str$22,@object
	.size		$str$22,($str$23 - $str$22)
$str$22:
        /*0000*/ 	.byte	0x6b, 0x5f, 0x74, 0x69, 0x6c, 0x65, 0x5f, 0x63, 0x6f, 0x75, 0x6e, 0x74, 0x20, 0x3e, 0x3d, 0x20
        /*0010*/ 	.byte	0x31, 0x00
	.type		$str$23,@object
	.size		$str$23,(__unnamed_1 - $str$23)
$str$23:
        /*0012*/ 	.byte	0x2f, 0x74, 0x6d, 0x70, 0x2f, 0x63, 0x75, 0x74, 0x6c, 0x61, 0x73, 0x73, 0x5f, 0x73, 0x77, 0x65
        /*0022*/ 	.byte	0x65, 0x70, 0x5f, 0x73, 0x72, 0x63, 0x2f, 0x69, 0x6e, 0x63, 0x6c, 0x75, 0x64, 0x65, 0x2f, 0x63
        /*0032*/ 	.byte	0x75, 0x74, 0x6c, 0x61, 0x73, 0x73, 0x2f, 0x67, 0x65, 0x6d, 0x6d, 0x2f, 0x63, 0x6f, 0x6c, 0x6c
        /*0042*/ 	.byte	0x65, 0x63, 0x74, 0x69, 0x76, 0x65, 0x2f, 0x73, 0x6d, 0x39, 0x30, 0x5f, 0x6d, 0x6d, 0x61, 0x5f
        /*0052*/ 	.byte	0x74, 0x6d, 0x61, 0x5f, 0x67, 0x6d, 0x6d, 0x61, 0x5f, 0x73, 0x73, 0x5f, 0x77, 0x61, 0x72, 0x70
        /*0062*/ 	.byte	0x73, 0x70, 0x65, 0x63, 0x69, 0x61, 0x6c, 0x69, 0x7a, 0x65, 0x64, 0x2e, 0x68, 0x70, 0x70, 0x00
	.type		__unnamed_1,@object
	.size		__unnamed_1,(.L_0 - __unnamed_1)
__unnamed_1:
        /*0072*/ 	.byte	0x76, 0x6f, 0x69, 0x64, 0x20, 0x63, 0x75, 0x74, 0x6c, 0x61, 0x73, 0x73, 0x3a, 0x3a, 0x67, 0x65
        /* <DEDUP_REMOVED lines=177> */
        /*0b92*/ 	.byte	0x64, 0x65, 0x6e, 0x74, 0x69, 0x74, 0x79, 0x5d, 0x00
.L_0:


//--------------------- .nv.shared._ZN7cutlass13device_kernelINS_4gemm6kernel13GemmUniversalIN4cute5tupleIJiiiiEEENS1_10collective13CollectiveMmaINS1_34MainloopSm90TmaGmmaWarpSpecializedILi4ENS5_IJNS4_1CILi2EEENSA_ILi1EEESC_EEENS1_35KernelTmaWarpSpecializedCooperativeEEENS5_IJNSA_ILi128EEESG_NSA_ILi32EEEEEENS_10tfloat32_tENS5_IJlSC_lEEESJ_SK_NS4_8TiledMMAINS4_8MMA_AtomIJNS4_4SM904GMMA30MMA_64x128x8_F32TF32TF32_SS_TNILNSO_7ScaleInE1ELSQ_1EEEEEENS4_6LayoutISD_NS5_IJSC_NSA_ILi0EEESU_EEEEENS5_IJNS4_10UnderscoreESX_SX_EEEEENS4_13SM90_TMA_LOADENS4_14ComposedLayoutINS4_7SwizzleILi3ELi4ELi3EEENS4_18smem_ptr_flag_bitsILi32EEENST_INS5_IJNSA_ILi8EEESH_EEENS5_IJSH_SC_EEEEEEEvNS4_8identityENS4_23SM90_TMA_LOAD_MULTICASTES1A_vS1B_EENS_8epilogue10collective6detail29Sm90TmaWarpSpecializedAdapterINS1F_15DefaultEpilogueISJ_SK_SK_NS1E_6thread17LinearCombinationISJ_Li1EffLNS1J_9ScaleType4KindE0ELNS_15FloatRoundStyleE2ESJ_EENS1_15EpilogueDefaultEEEEEvvEEEEvNT_6ParamsE --------------------------
	.section	.nv.shared._ZN7cutlass13device_kernelINS_4gemm6kernel13GemmUniversalIN4cute5tupleIJiiiiEEENS1_10collective13CollectiveMmaINS1_34MainloopSm90TmaGmmaWarpSpecializedILi4ENS5_IJNS4_1CILi2EEENSA_ILi1EEESC_EEENS1_35KernelTmaWarpSpecializedCooperativeEEENS5_IJNSA_ILi128EEESG_NSA_ILi32EEEEEENS_10tfloat32_tENS5_IJlSC_lEEESJ_SK_NS4_8TiledMMAINS4_8MMA_AtomIJNS4_4SM904GMMA30MMA_64x128x8_F32TF32TF32_SS_TNILNSO_7ScaleInE1ELSQ_1EEEEEENS4_6LayoutISD_NS5_IJSC_NSA_ILi0EEESU_EEEEENS5_IJNS4_10UnderscoreESX_SX_EEEEENS4_13SM90_TMA_LOADENS4_14ComposedLayoutINS4_7SwizzleILi3ELi4ELi3EEENS4_18smem_ptr_flag_bitsILi32EEENST_INS5_IJNSA_ILi8EEESH_EEENS5_IJSH_SC_EEEEEEEvNS4_8identityENS4_23SM90_TMA_LOAD_MULTICASTES1A_vS1B_EENS_8epilogue10collective6detail29Sm90TmaWarpSpecializedAdapterINS1F_15DefaultEpilogueISJ_SK_SK_NS1E_6thread17LinearCombinationISJ_Li1EffLNS1J_9ScaleType4KindE0ELNS_15FloatRoundStyleE2ESJ_EENS1_15EpilogueDefaultEEEEEvvEEEEvNT_6ParamsE,"aw",@nobits
	.sectionflags	@""
	.align	16
	.zero		1024


//--------------------- .nv.shared.reserved.0     --------------------------
	.section	.nv.shared.reserved.0,"aw",@nobits
	.weak		__nv_reservedSMEM_offset_0_alias
	.size		__nv_reservedSMEM_offset_0_alias, 0, 0
	.other		__nv_reservedSMEM_offset_0_alias,@"STO_CUDA_RESERVED_SHARED STV_DEFAULT"
__nv_reservedSMEM_offset_0_alias:
	.zero		0


//--------------------- .nv.global                --------------------------
	.section	.nv.global,"aw",@nobits
.nv.global:
	.type		_ZN39_INTERNAL_69ef1522_4_k_cu_5cacdeed_69794cute1_E,@object
	.size		_ZN39_INTERNAL_69ef1522_4_k_cu_5cacdeed_69794cute1_E,(_ZN39_INTERNAL_69ef1522_4_k_cu_5cacdeed_69794cuda3std3__45__cpo6cbeginE - _ZN39_INTERNAL_69ef1522_4_k_cu_5cacdeed_69794cute1_E)
_ZN39_INTERNAL_69ef1522_4_k_cu_5cacdeed_69794cute1_E:
	.zero		1
	.type		_ZN39_INTERNAL_69ef1522_4_k_cu_5cacdeed_69794cuda3std3__45__cpo6cbeginE,@object
	.size		_ZN39_INTERNAL_69ef1522_4_k_cu_5cacdeed_69794cuda3std3__45__cpo6cbeginE,(_ZN39_INTERNAL_69ef1522_4_k_cu_5cacdeed_69794cuda3std3__48in_placeE - _ZN39_INTERNAL_69ef1522_4_k_cu_5cacdeed_69794cuda3std3__45__cpo6cbeginE)
_ZN39_INTERNAL_69ef1522_4_k_cu_5cacdeed_69794cuda3std3__45__cpo6cbeginE:
	.zero		1
	.type		_ZN39_INTERNAL_69ef1522_4_k_cu_5cacdeed_69794cuda3std3__48in_placeE,@object
	.size		_ZN39_INTERNAL_69ef1522_4_k_cu_5cacdeed_69794cuda3std3__48in_placeE,(_ZN39_INTERNAL_69ef1522_4_k_cu_5cacdeed_69794cuda3std6ranges3__45__cpo9iter_moveE - _ZN39_INTERNAL_69ef1522_4_k_cu_5cacdeed_69794cuda3std3__48in_placeE)
_ZN39_INTERNAL_69ef1522_4_k_cu_5cacdeed_69794cuda3std3__48in_placeE:
	.zero		1
	.type		_ZN39_INTERNAL_69ef1522_4_k_cu_5cacdeed_69794cuda3std6ranges3__45__cpo9iter_moveE,@object
	.size		_ZN39_INTERNAL_69ef1522_4_k_cu_5cacdeed_69794cuda3std6ranges3__45__cpo9iter_moveE,(_ZN39_INTERNAL_69ef1522_4_k_cu_5cacdeed_69794cuda3std3__45__cpo5beginE - _ZN39_INTERNAL_69ef1522_4_k_cu_5cacdeed_69794cuda3std6ranges3__45__cpo9iter_moveE)
_ZN39_INTERNAL_69ef1522_4_k_cu_5cacdeed_69794cuda3std6ranges3__45__cpo9iter_moveE:
	.zero		1
	.type		_ZN39_INTERNAL_69ef1522_4_k_cu_5cacdeed_69794cuda3std3__45__cpo5beginE,@object
	.size		_ZN39_INTERNAL_69ef1522_4_k_cu_5cacdeed_69794cuda3std3__45__cpo5beginE,(_ZN39_INTERNAL_69ef1522_4_k_cu_5cacdeed_69794cuda3std3__441_GLOBAL__N__69ef1522_4_k_cu_5cacdeed_69796ignoreE - _ZN39_INTERNAL_69ef1522_4_k_cu_5cacdeed_69794cuda3std3__45__cpo5beginE)
_ZN39_INTERNAL_69ef1522_4_k_cu_5cacdeed_69794cuda3std3__45__cpo5beginE:
	.zero		1
	.type		_ZN39_INTERNAL_69ef1522_4_k_cu_5cacdeed_69794cuda3std3__441_GLOBAL__N__69ef1522_4_k_cu_5cacdeed_69796ignoreE,@object
	.size		_ZN39_INTERNAL_69ef1522_4_k_cu_5cacdeed_69794cuda3std3__441_GLOBAL__N__69ef1522_4_k_cu_5cacdeed_69796ignoreE,(_ZN39_INTERNAL_69ef1522_4_k_cu_5cacdeed_69794cute7productE - _ZN39_INTERNAL_69ef1522_4_k_cu_5cacdeed_69794cuda3std3__441_GLOBAL__N__69ef1522_4_k_cu_5cacdeed_69796ignoreE)
_ZN39_INTERNAL_69ef1522_4_k_cu_5cacdeed_69794cuda3std3__441_GLOBAL__N__69ef1522_4_k_cu_5cacdeed_69796ignoreE:
	.zero		1
	.type		_ZN39_INTERNAL_69ef1522_4_k_cu_5cacdeed_69794cute7productE,@object
	.size		_ZN39_INTERNAL_69ef1522_4_k_cu_5cacdeed_69794cute7productE,(_ZN39_INTERNAL_69ef1522_4_k_cu_5cacdeed_69794cuda3std3__45__cpo3endE - _ZN39_INTERNAL_69ef1522_4_k_cu_5cacdeed_69794cute7productE)
_ZN39_INTERNAL_69ef1522_4_k_cu_5cacdeed_69794cute7productE:
	.zero		1
	.type		_ZN39_INTERNAL_69ef1522_4_k_cu_5cacdeed_69794cuda3std3__45__cpo3endE,@object
	.size		_ZN39_INTERNAL_69ef1522_4_k_cu_5cacdeed_69794cuda3std3__45__cpo3endE,(_ZN39_INTERNAL_69ef1522_4_k_cu_5cacdeed_69794cuda3std3__419piecewise_constructE - _ZN39_INTERNAL_69ef1522_4_k_cu_5cacdeed_69794cuda3std3__45__cpo3endE)
_ZN39_INTERNAL_69ef1522_4_k_cu_5cacdeed_69794cuda3std3__45__cpo3endE:
	.zero		1
	.type		_ZN39_INTERNAL_69ef1522_4_k_cu_5cacdeed_69794cuda3std3__419piecewise_constructE,@object
	.size		_ZN39_INTERNAL_69ef1522_4_k_cu_5cacdeed_69794cuda3std3__419piecewise_constructE,(_ZN39_INTERNAL_69ef1522_4_k_cu_5cacdeed_69794cuda3std3__45__cpo4cendE - _ZN39_INTERNAL_69ef1522_4_k_cu_5cacdeed_69794cuda3std3__419piecewise_constructE)
_ZN39_INTERNAL_69ef1522_4_k_cu_5cacdeed_69794cuda3std3__419piecewise_constructE:
	.zero		1
	.type		_ZN39_INTERNAL_69ef1522_4_k_cu_5cacdeed_69794cuda3std3__45__cpo4cendE,@object
	.size		_ZN39_INTERNAL_69ef1522_4_k_cu_5cacdeed_69794cuda3std3__45__cpo4cendE,(_ZN39_INTERNAL_69ef1522_4_k_cu_5cacdeed_69794cuda3std6ranges3__45__cpo4swapE - _ZN39_INTERNAL_69ef1522_4_k_cu_5cacdeed_69794cuda3std3__45__cpo4cendE)
_ZN39_INTERNAL_69ef1522_4_k_cu_5cacdeed_69794cuda3std3__45__cpo4cendE:
	.zero		1
	.type		_ZN39_INTERNAL_69ef1522_4_k_cu_5cacdeed_69794cuda3std6ranges3__45__cpo4swapE,@object
	.size		_ZN39_INTERNAL_69ef1522_4_k_cu_5cacdeed_69794cuda3std6ranges3__45__cpo4swapE,(.L_8 - _ZN39_INTERNAL_69ef1522_4_k_cu_5cacdeed_69794cuda3std6ranges3__45__cpo4swapE)
_ZN39_INTERNAL_69ef1522_4_k_cu_5cacdeed_69794cuda3std6ranges3__45__cpo4swapE:
	.zero		1
.L_8:


//--------------------- .nv.constant0._ZN7cutlass13device_kernelINS_4gemm6kernel13GemmUniversalIN4cute5tupleIJiiiiEEENS1_10collective13CollectiveMmaINS1_34MainloopSm90TmaGmmaWarpSpecializedILi4ENS5_IJNS4_1CILi2EEENSA_ILi1EEESC_EEENS1_35KernelTmaWarpSpecializedCooperativeEEENS5_IJNSA_ILi128EEESG_NSA_ILi32EEEEEENS_10tfloat32_tENS5_IJlSC_lEEESJ_SK_NS4_8TiledMMAINS4_8MMA_AtomIJNS4_4SM904GMMA30MMA_64x128x8_F32TF32TF32_SS_TNILNSO_7ScaleInE1ELSQ_1EEEEEENS4_6LayoutISD_NS5_IJSC_NSA_ILi0EEESU_EEEEENS5_IJNS4_10UnderscoreESX_SX_EEEEENS4_13SM90_TMA_LOADENS4_14ComposedLayoutINS4_7SwizzleILi3ELi4ELi3EEENS4_18smem_ptr_flag_bitsILi32EEENST_INS5_IJNSA_ILi8EEESH_EEENS5_IJSH_SC_EEEEEEEvNS4_8identityENS4_23SM90_TMA_LOAD_MULTICASTES1A_vS1B_EENS_8epilogue10collective6detail29Sm90TmaWarpSpecializedAdapterINS1F_15DefaultEpilogueISJ_SK_SK_NS1E_6thread17LinearCombinationISJ_Li1EffLNS1J_9ScaleType4KindE0ELNS_15FloatRoundStyleE2ESJ_EENS1_15EpilogueDefaultEEEEEvvEEEEvNT_6ParamsE --------------------------
	.section	.nv.constant0._ZN7cutlass13device_kernelINS_4gemm6kernel13GemmUniversalIN4cute5tupleIJiiiiEEENS1_10collective13CollectiveMmaINS1_34MainloopSm90TmaGmmaWarpSpecializedILi4ENS5_IJNS4_1CILi2EEENSA_ILi1EEESC_EEENS1_35KernelTmaWarpSpecializedCooperativeEEENS5_IJNSA_ILi128EEESG_NSA_ILi32EEEEEENS_10tfloat32_tENS5_IJlSC_lEEESJ_SK_NS4_8TiledMMAINS4_8MMA_AtomIJNS4_4SM904GMMA30MMA_64x128x8_F32TF32TF32_SS_TNILNSO_7ScaleInE1ELSQ_1EEEEEENS4_6LayoutISD_NS5_IJSC_NSA_ILi0EEESU_EEEEENS5_IJNS4_10UnderscoreESX_SX_EEEEENS4_13SM90_TMA_LOADENS4_14ComposedLayoutINS4_7SwizzleILi3ELi4ELi3EEENS4_18smem_ptr_flag_bitsILi32EEENST_INS5_IJNSA_ILi8EEESH_EEENS5_IJSH_SC_EEEEEEEvNS4_8identityENS4_23SM90_TMA_LOAD_MULTICASTES1A_vS1B_EENS_8epilogue10collective6detail29Sm90TmaWarpSpecializedAdapterINS1F_15DefaultEpilogueISJ_SK_SK_NS1E_6thread17LinearCombinationISJ_Li1EffLNS1J_9ScaleType4KindE0ELNS_15FloatRoundStyleE2ESJ_EENS1_15EpilogueDefaultEEEEEvvEEEEvNT_6ParamsE,"a",@progbits
	.sectionflags	@""
	.align	4
.nv.constant0._ZN7cutlass13device_kernelINS_4gemm6kernel13GemmUniversalIN4cute5tupleIJiiiiEEENS1_10collective13CollectiveMmaINS1_34MainloopSm90TmaGmmaWarpSpecializedILi4ENS5_IJNS4_1CILi2EEENSA_ILi1EEESC_EEENS1_35KernelTmaWarpSpecializedCooperativeEEENS5_IJNSA_ILi128EEESG_NSA_ILi32EEEEEENS_10tfloat32_tENS5_IJlSC_lEEESJ_SK_NS4_8TiledMMAINS4_8MMA_AtomIJNS4_4SM904GMMA30MMA_64x128x8_F32TF32TF32_SS_TNILNSO_7ScaleInE1ELSQ_1EEEEEENS4_6LayoutISD_NS5_IJSC_NSA_ILi0EEESU_EEEEENS5_IJNS4_10UnderscoreESX_SX_EEEEENS4_13SM90_TMA_LOADENS4_14ComposedLayoutINS4_7SwizzleILi3ELi4ELi3EEENS4_18smem_ptr_flag_bitsILi32EEENST_INS5_IJNSA_ILi8EEESH_EEENS5_IJSH_SC_EEEEEEEvNS4_8identityENS4_23SM90_TMA_LOAD_MULTICASTES1A_vS1B_EENS_8epilogue10collective6detail29Sm90TmaWarpSpecializedAdapterINS1F_15DefaultEpilogueISJ_SK_SK_NS1E_6thread17LinearCombinationISJ_Li1EffLNS1J_9ScaleType4KindE0ELNS_15FloatRoundStyleE2ESJ_EENS1_15EpilogueDefaultEEEEEvvEEEEvNT_6ParamsE:
	.zero		1664


//--------------------- SYMBOLS --------------------------

	.type		.nv.reservedSmem.offset0,@object
	.size		.nv.reservedSmem.offset0,0x4
	.type		__assertfail,@function
